	.target	sm_90a

	.elftype	@"ET_EXEC"


//--------------------- .note.nv.tkinfo           --------------------------
	.section	.note.nv.tkinfo,"",@"SHT_NOTE"
	.sectionflags	@"SHF_NOTE_NV_TKINFO"
	.tkinfo
        /*0018*/ 	.word	0x00000002
        /*0030*/ 	.string	""
        /*0030*/ 	.string	"ptxas"
        /*0030*/ 	.string	"Cuda compilation tools, release 13.0, V13.0.88"
        /*0030*/ 	.string	"Build cuda_13.0.r13.0/compiler.36424714_0"
        /*0030*/ 	.string	"-arch sm_90a -m 64 "



//--------------------- .note.nv.cuinfo           --------------------------
	.section	.note.nv.cuinfo,"",@"SHT_NOTE"
	.sectionflags	@"SHF_NOTE_NV_CUINFO"
        /*0018*/ 	.short	0x0002
        /*001a*/ 	.short	0x005a
        /*001c*/ 	.short	0x0082
	.zero		2


//--------------------- .nv.info                  --------------------------
	.section	.nv.info,"",@"SHT_CUDA_INFO"
	.align	4


	//----- nvinfo : EIATTR_REGCOUNT
	.align		4
        /*0000*/ 	.byte	0x04, 0x2f
        /*0002*/ 	.short	(.L_15 - .L_14)
	.align		4
.L_14:
        /*0004*/ 	.word	index@(_ZN7cutlass13device_kernelINS_4gemm6kernel13GemmUniversalIN4cute5tupleIJiiiiEEENS1_10collective13CollectiveMmaINS1_34MainloopSm90TmaGmmaWarpSpecializedILi5ENS5_IJNS4_1CILi2EEENSA_ILi4EEENSA_ILi1EEEEEENS1_35KernelTmaWarpSpecializedCooperativeEEENS5_IJNSA_ILi256EEENSA_ILi64EEESI_EEENS_6half_tENS5_IJlSD_lEEESK_SL_NS4_8TiledMMAINS4_8MMA_AtomIJNS4_4SM904GMMA25MMA_64x64x16_F32F16F16_SSILNSP_5MajorE0ELSR_0ELNSP_7ScaleInE1ELSS_1EEEEEENS4_6LayoutINS5_IJSB_SD_SD_EEENS5_IJSD_NSA_ILi0EEESX_EEEEENS5_IJNS4_10UnderscoreES10_S10_EEEEENS4_23SM90_TMA_LOAD_MULTICASTENS4_14ComposedLayoutINS4_7SwizzleILi3ELi4ELi3EEENS4_18smem_ptr_flag_bitsILi16EEENSV_INS5_IJNSA_ILi8EEESI_EEENS5_IJSI_SD_EEEEEEEvNS4_8identityES13_S1D_vS1E_EENS_8epilogue10collective6detail29Sm90TmaWarpSpecializedAdapterINS1H_15DefaultEpilogueISK_SL_SL_NS1G_6thread17LinearCombinationISK_Li1EffLNS1L_9ScaleType4KindE0ELNS_15FloatRoundStyleE2ESK_EENS1_15EpilogueDefaultEEEEEvvEEEEvNT_6ParamsE)
        /*0008*/ 	.word	0x000000a8


	//----- nvinfo : EIATTR_FRAME_SIZE
	.align		4
.L_15:
        /*000c*/ 	.byte	0x04, 0x11
        /*000e*/ 	.short	(.L_17 - .L_16)
	.align		4
.L_16:
        /*0010*/ 	.word	index@(_ZN7cutlass13device_kernelINS_4gemm6kernel13GemmUniversalIN4cute5tupleIJiiiiEEENS1_10collective13CollectiveMmaINS1_34MainloopSm90TmaGmmaWarpSpecializedILi5ENS5_IJNS4_1CILi2EEENSA_ILi4EEENSA_ILi1EEEEEENS1_35KernelTmaWarpSpecializedCooperativeEEENS5_IJNSA_ILi256EEENSA_ILi64EEESI_EEENS_6half_tENS5_IJlSD_lEEESK_SL_NS4_8TiledMMAINS4_8MMA_AtomIJNS4_4SM904GMMA25MMA_64x64x16_F32F16F16_SSILNSP_5MajorE0ELSR_0ELNSP_7ScaleInE1ELSS_1EEEEEENS4_6LayoutINS5_IJSB_SD_SD_EEENS5_IJSD_NSA_ILi0EEESX_EEEEENS5_IJNS4_10UnderscoreES10_S10_EEEEENS4_23SM90_TMA_LOAD_MULTICASTENS4_14ComposedLayoutINS4_7SwizzleILi3ELi4ELi3EEENS4_18smem_ptr_flag_bitsILi16EEENSV_INS5_IJNSA_ILi8EEESI_EEENS5_IJSI_SD_EEEEEEEvNS4_8identityES13_S1D_vS1E_EENS_8epilogue10collective6detail29Sm90TmaWarpSpecializedAdapterINS1H_15DefaultEpilogueISK_SL_SL_NS1G_6thread17LinearCombinationISK_Li1EffLNS1L_9ScaleType4KindE0ELNS_15FloatRoundStyleE2ESK_EENS1_15EpilogueDefaultEEEEEvvEEEEvNT_6ParamsE)
        /*0014*/ 	.word	0x00000000


	//----- nvinfo : EIATTR_MIN_STACK_SIZE
	.align		4
.L_17:
        /*0018*/ 	.byte	0x04, 0x12
        /*001a*/ 	.short	(.L_19 - .L_18)
	.align		4
.L_18:
        /*001c*/ 	.word	index@(_ZN7cutlass13device_kernelINS_4gemm6kernel13GemmUniversalIN4cute5tupleIJiiiiEEENS1_10collective13CollectiveMmaINS1_34MainloopSm90TmaGmmaWarpSpecializedILi5ENS5_IJNS4_1CILi2EEENSA_ILi4EEENSA_ILi1EEEEEENS1_35KernelTmaWarpSpecializedCooperativeEEENS5_IJNSA_ILi256EEENSA_ILi64EEESI_EEENS_6half_tENS5_IJlSD_lEEESK_SL_NS4_8TiledMMAINS4_8MMA_AtomIJNS4_4SM904GMMA25MMA_64x64x16_F32F16F16_SSILNSP_5MajorE0ELSR_0ELNSP_7ScaleInE1ELSS_1EEEEEENS4_6LayoutINS5_IJSB_SD_SD_EEENS5_IJSD_NSA_ILi0EEESX_EEEEENS5_IJNS4_10UnderscoreES10_S10_EEEEENS4_23SM90_TMA_LOAD_MULTICASTENS4_14ComposedLayoutINS4_7SwizzleILi3ELi4ELi3EEENS4_18smem_ptr_flag_bitsILi16EEENSV_INS5_IJNSA_ILi8EEESI_EEENS5_IJSI_SD_EEEEEEEvNS4_8identityES13_S1D_vS1E_EENS_8epilogue10collective6detail29Sm90TmaWarpSpecializedAdapterINS1H_15DefaultEpilogueISK_SL_SL_NS1G_6thread17LinearCombinationISK_Li1EffLNS1L_9ScaleType4KindE0ELNS_15FloatRoundStyleE2ESK_EENS1_15EpilogueDefaultEEEEEvvEEEEvNT_6ParamsE)
        /*0020*/ 	.word	0x00000000
.L_19:


//--------------------- .nv.compat                --------------------------
	.section	.nv.compat,"",@"SHT_CUDA_COMPAT_INFO"
	.align	4
        /*0000*/ 	.byte	0x02, 0x09, 0x01, 0x00, 0x02, 0x02, 0x04, 0x00, 0x02, 0x05, 0x05, 0x00, 0x03, 0x07, 0x01, 0x01
        /*0010*/ 	.byte	0x02, 0x03, 0x01, 0x00, 0x02, 0x06, 0x01, 0x00, 0x04, 0x0b, 0x08, 0x00, 0x00, 0x00, 0x00, 0x00
        /*0020*/ 	.byte	0x00, 0x00, 0x00, 0x00


//--------------------- .nv.info._ZN7cutlass13device_kernelINS_4gemm6kernel13GemmUniversalIN4cute5tupleIJiiiiEEENS1_10collective13CollectiveMmaINS1_34MainloopSm90TmaGmmaWarpSpecializedILi5ENS5_IJNS4_1CILi2EEENSA_ILi4EEENSA_ILi1EEEEEENS1_35KernelTmaWarpSpecializedCooperativeEEENS5_IJNSA_ILi256EEENSA_ILi64EEESI_EEENS_6half_tENS5_IJlSD_lEEESK_SL_NS4_8TiledMMAINS4_8MMA_AtomIJNS4_4SM904GMMA25MMA_64x64x16_F32F16F16_SSILNSP_5MajorE0ELSR_0ELNSP_7ScaleInE1ELSS_1EEEEEENS4_6LayoutINS5_IJSB_SD_SD_EEENS5_IJSD_NSA_ILi0EEESX_EEEEENS5_IJNS4_10UnderscoreES10_S10_EEEEENS4_23SM90_TMA_LOAD_MULTICASTENS4_14ComposedLayoutINS4_7SwizzleILi3ELi4ELi3EEENS4_18smem_ptr_flag_bitsILi16EEENSV_INS5_IJNSA_ILi8EEESI_EEENS5_IJSI_SD_EEEEEEEvNS4_8identityES13_S1D_vS1E_EENS_8epilogue10collective6detail29Sm90TmaWarpSpecializedAdapterINS1H_15DefaultEpilogueISK_SL_SL_NS1G_6thread17LinearCombinationISK_Li1EffLNS1L_9ScaleType4KindE0ELNS_15FloatRoundStyleE2ESK_EENS1_15EpilogueDefaultEEEEEvvEEEEvNT_6ParamsE --------------------------
	.section	.nv.info._ZN7cutlass13device_kernelINS_4gemm6kernel13GemmUniversalIN4cute5tupleIJiiiiEEENS1_10collective13CollectiveMmaINS1_34MainloopSm90TmaGmmaWarpSpecializedILi5ENS5_IJNS4_1CILi2EEENSA_ILi4EEENSA_ILi1EEEEEENS1_35KernelTmaWarpSpecializedCooperativeEEENS5_IJNSA_ILi256EEENSA_ILi64EEESI_EEENS_6half_tENS5_IJlSD_lEEESK_SL_NS4_8TiledMMAINS4_8MMA_AtomIJNS4_4SM904GMMA25MMA_64x64x16_F32F16F16_SSILNSP_5MajorE0ELSR_0ELNSP_7ScaleInE1ELSS_1EEEEEENS4_6LayoutINS5_IJSB_SD_SD_EEENS5_IJSD_NSA_ILi0EEESX_EEEEENS5_IJNS4_10UnderscoreES10_S10_EEEEENS4_23SM90_TMA_LOAD_MULTICASTENS4_14ComposedLayoutINS4_7SwizzleILi3ELi4ELi3EEENS4_18smem_ptr_flag_bitsILi16EEENSV_INS5_IJNSA_ILi8EEESI_EEENS5_IJSI_SD_EEEEEEEvNS4_8identityES13_S1D_vS1E_EENS_8epilogue10collective6detail29Sm90TmaWarpSpecializedAdapterINS1H_15DefaultEpilogueISK_SL_SL_NS1G_6thread17LinearCombinationISK_Li1EffLNS1L_9ScaleType4KindE0ELNS_15FloatRoundStyleE2ESK_EENS1_15EpilogueDefaultEEEEEvvEEEEvNT_6ParamsE,"",@"SHT_CUDA_INFO"
	.sectionflags	@""
	.align	4


	//----- nvinfo : EIATTR_CUDA_API_VERSION
	.align		4
        /*0000*/ 	.byte	0x04, 0x37
        /*0002*/ 	.short	(.L_21 - .L_20)
.L_20:
        /*0004*/ 	.word	0x00000082


	//----- nvinfo : EIATTR_KPARAM_INFO
	.align		4
.L_21:
        /*0008*/ 	.byte	0x04, 0x17
        /*000a*/ 	.short	(.L_23 - .L_22)
.L_22:
        /*000c*/ 	.word	0x00000000
        /*0010*/ 	.short	0x0000
        /*0012*/ 	.short	0x0070
        /*0014*/ 	.byte	0x00, 0xf0, 0x01, 0x10


	//----- nvinfo : EIATTR_SPARSE_MMA_MASK
	.align		4
.L_23:
        /*0018*/ 	.byte	0x03, 0x50
        /*001a*/ 	.short	0x0000


	//----- nvinfo : EIATTR_MAXREG_COUNT
	.align		4
        /*001c*/ 	.byte	0x03, 0x1b
        /*001e*/ 	.short	0x00a8


	//----- nvinfo : EIATTR_NUM_BARRIERS
	.align		4
        /*0020*/ 	.byte	0x02, 0x4c
        /*0022*/ 	.byte	0x01
	.zero		1


	//----- nvinfo : EIATTR_EXTERNS
	.align		4
        /*0024*/ 	.byte	0x04, 0x0f
        /*0026*/ 	.short	(.L_25 - .L_24)


	//   ....[0]....
	.align		4
.L_24:
        /*0028*/ 	.word	index@(__assertfail)


	//----- nvinfo : EIATTR_MERCURY_ISA_VERSION
	.align		4
.L_25:
        /*002c*/ 	.byte	0x03, 0x5f
        /*002e*/ 	.short	0x0101


	//----- nvinfo : EIATTR_INT_WARP_WIDE_INSTR_OFFSETS
	.align		4
        /*0030*/ 	.byte	0x04, 0x31
        /*0032*/ 	.short	(.L_27 - .L_26)


	//   ....[0]....
.L_26:
        /*0034*/ 	.word	0x000004a0


	//   ....[1]....
        /*0038*/ 	.word	0x000004d0


	//   ....[2]....
        /*003c*/ 	.word	0x00000690


	//----- nvinfo : EIATTR_COOP_GROUP_MASK_REGIDS
	.align		4
.L_27:
        /*0040*/ 	.byte	0x04, 0x29
        /*0042*/ 	.short	(.L_29 - .L_28)


	//   ....[0]....
.L_28:
        /*0044*/ 	.word	0xffffffff


	//   ....[1]....
        /*0048*/ 	.word	0xffffffff


	//   ....[2]....
        /*004c*/ 	.word	0xffffffff


	//   ....[3]....
        /*0050*/ 	.word	0xffffffff


	//   ....[4]....
        /*0054*/ 	.word	0xffffffff


	//   ....[5]....
        /*0058*/ 	.word	0xffffffff


	//----- nvinfo : EIATTR_COOP_GROUP_INSTR_OFFSETS
	.align		4
.L_29:
        /*005c*/ 	.byte	0x04, 0x28
        /*005e*/ 	.short	(.L_31 - .L_30)


	//   ....[0]....
.L_30:
        /*0060*/ 	.word	0x00000060


	//   ....[1]....
        /*0064*/ 	.word	0x00000070


	//   ....[2]....
        /*0068*/ 	.word	0x00000130


	//   ....[3]....
        /*006c*/ 	.word	0x000002f0


	//   ....[4]....
        /*0070*/ 	.word	0x00000810


	//   ....[5]....
        /*0074*/ 	.word	0x00001260


	//----- nvinfo : EIATTR_REG_RECONFIG
	.align		4
.L_31:
        /*0078*/ 	.byte	0x01, 0x54
	.zero		2


	//----- nvinfo : EIATTR_SYSCALL_OFFSETS
	.align		4
        /*007c*/ 	.byte	0x04, 0x46
        /*007e*/ 	.short	(.L_33 - .L_32)


	//   ....[0]....
.L_32:
        /*0080*/ 	.word	0x00001420


	//----- nvinfo : EIATTR_MBARRIER_INSTR_OFFSETS
	.align		4
.L_33:
        /*0084*/ 	.byte	0x04, 0x39
        /*0086*/ 	.short	(.L_35 - .L_34)


	//   ....[0]....
.L_34:
        /*0088*/ 	.word	0x00000230
        /*008c*/ 	.word	0x000000ff
        /*0090*/ 	.word	0x00000000
        /*0094*/ 	.short	0x0100
        /*0096*/ 	.byte	0x08
	.zero		1


	//   ....[1]....
        /*0098*/ 	.word	0x00000240
        /*009c*/ 	.word	0x000000ff
        /*00a0*/ 	.word	0x00000028
        /*00a4*/ 	.short	0x0100
        /*00a6*/ 	.byte	0x08
	.zero		1


	//   ....[2]....
        /*00a8*/ 	.word	0x00000250
        /*00ac*/ 	.word	0x000000ff
        /*00b0*/ 	.word	0x00000008
        /*00b4*/ 	.short	0x0100
        /*00b6*/ 	.byte	0x08
	.zero		1


	//   ....[3]....
        /*00b8*/ 	.word	0x00000260
        /*00bc*/ 	.word	0x000000ff
        /*00c0*/ 	.word	0x00000030
        /*00c4*/ 	.short	0x0100
        /*00c6*/ 	.byte	0x08
	.zero		1


	//   ....[4]....
        /*00c8*/ 	.word	0x00000270
        /*00cc*/ 	.word	0x000000ff
        /*00d0*/ 	.word	0x00000010
        /*00d4*/ 	.short	0x0100
        /*00d6*/ 	.byte	0x08
	.zero		1


	//   ....[5]....
        /*00d8*/ 	.word	0x00000280
        /*00dc*/ 	.word	0x000000ff
        /*00e0*/ 	.word	0x00000038
        /*00e4*/ 	.short	0x0100
        /*00e6*/ 	.byte	0x08
	.zero		1


	//   ....[6]....
        /*00e8*/ 	.word	0x00000290
        /*00ec*/ 	.word	0x000000ff
        /*00f0*/ 	.word	0x00000018
        /*00f4*/ 	.short	0x0100
        /*00f6*/ 	.byte	0x08
	.zero		1


	//   ....[7]....
        /*00f8*/ 	.word	0x000002a0
        /*00fc*/ 	.word	0x000000ff
        /*0100*/ 	.word	0x00000040
        /*0104*/ 	.short	0x0100
        /*0106*/ 	.byte	0x08
	.zero		1


	//   ....[8]....
        /*0108*/ 	.word	0x000002b0
        /*010c*/ 	.word	0x000000ff
        /*0110*/ 	.word	0x00000020
        /*0114*/ 	.short	0x0100
        /*0116*/ 	.byte	0x08
	.zero		1


	//   ....[9]....
        /*0118*/ 	.word	0x000002c0
        /*011c*/ 	.word	0x000000ff
        /*0120*/ 	.word	0x00000048
        /*0124*/ 	.short	0x0100
        /*0126*/ 	.byte	0x08
	.zero		1


	//   ....[10]....
        /*0128*/ 	.word	0x00000710
        /*012c*/ 	.word	0x000000ff
        /*0130*/ 	.word	0x00000060
        /*0134*/ 	.short	0x0100
        /*0136*/ 	.byte	0x06
	.zero		1


	//   ....[11]....
        /*0138*/ 	.word	0x000007a0
        /*013c*/ 	.word	0x000000ff
        /*0140*/ 	.word	0x00000068
        /*0144*/ 	.short	0x0100
        /*0146*/ 	.byte	0x06
	.zero		1


	//   ....[12]....
        /*0148*/ 	.word	0x000014e0
        /*014c*/ 	.word	0x00000003
        /*0150*/ 	.word	0x00000000
        /*0154*/ 	.short	0x010a
        /*0156*/ 	.byte	0x3f
	.zero		1


	//   ....[13]....
        /*0158*/ 	.word	0x00001520
        /*015c*/ 	.word	0x00000003
        /*0160*/ 	.word	0x00000000
        /*0164*/ 	.short	0x010a
        /*0166*/ 	.byte	0x3f
	.zero		1


	//   ....[14]....
        /*0168*/ 	.word	0x00001a70
        /*016c*/ 	.word	0x00000005
        /*0170*/ 	.word	0x00000000
        /*0174*/ 	.short	0x010a
        /*0176*/ 	.byte	0x3f
	.zero		1


	//   ....[15]....
        /*0178*/ 	.word	0x00001ab0
        /*017c*/ 	.word	0x00000005
        /*0180*/ 	.word	0x00000000
        /*0184*/ 	.short	0x010a
        /*0186*/ 	.byte	0x3f
	.zero		1


	//   ....[16]....
        /*0188*/ 	.word	0x00001e90
        /*018c*/ 	.word	0x00000005
        /*0190*/ 	.word	0x00000000
        /*0194*/ 	.short	0x0101
        /*0196*/ 	.byte	0x3f
	.zero		1


	//   ....[17]....
        /*0198*/ 	.word	0x000020b0
        /*019c*/ 	.word	0x00000003
        /*01a0*/ 	.word	0x00000000
        /*01a4*/ 	.short	0x0101
        /*01a6*/ 	.byte	0x3f
	.zero		1


	//   ....[18]....
        /*01a8*/ 	.word	0x000081e0
        /*01ac*/ 	.word	0x0000000e
        /*01b0*/ 	.word	0x00000028
        /*01b4*/ 	.short	0x010a
        /*01b6*/ 	.byte	0x3f
	.zero		1


	//   ....[19]....
        /*01b8*/ 	.word	0x00008590
        /*01bc*/ 	.word	0x00000006
        /*01c0*/ 	.word	0x00000068
        /*01c4*/ 	.short	0x0101
        /*01c6*/ 	.byte	0x3f
	.zero		1


	//   ....[20]....
        /*01c8*/ 	.word	0x00008cc0
        /*01cc*/ 	.word	0x00000007
        /*01d0*/ 	.word	0x00000000
        /*01d4*/ 	.short	0x010a
        /*01d6*/ 	.byte	0x3f
	.zero		1


	//   ....[21]....
        /*01d8*/ 	.word	0x00008d40
        /*01dc*/ 	.word	0x00000009
        /*01e0*/ 	.word	0x00000000
        /*01e4*/ 	.short	0x010a
        /*01e6*/ 	.byte	0x3f
	.zero		1


	//   ....[22]....
        /*01e8*/ 	.word	0x00008dd0
        /*01ec*/ 	.word	0x00000006
        /*01f0*/ 	.word	0x00000000
        /*01f4*/ 	.short	0x010a
        /*01f6*/ 	.byte	0x3f
	.zero		1


	//   ....[23]....
        /*01f8*/ 	.word	0x00008e60
        /*01fc*/ 	.word	0x00000009
        /*0200*/ 	.word	0x00000000
        /*0204*/ 	.short	0x010a
        /*0206*/ 	.byte	0x3f
	.zero		1


	//   ....[24]....
        /*0208*/ 	.word	0x00008ef0
        /*020c*/ 	.word	0x00000003
        /*0210*/ 	.word	0x00000000
        /*0214*/ 	.short	0x010a
        /*0216*/ 	.byte	0x3f
	.zero		1


	//   ....[25]....
        /*0218*/ 	.word	0x00008f50
        /*021c*/ 	.word	0x00000003
        /*0220*/ 	.word	0x00000000
        /*0224*/ 	.short	0x010a
        /*0226*/ 	.byte	0x3f
	.zero		1


	//   ....[26]....
        /*0228*/ 	.word	0x00008fa0
        /*022c*/ 	.word	0x00000005
        /*0230*/ 	.word	0x00000000
        /*0234*/ 	.short	0x010a
        /*0236*/ 	.byte	0x3f
	.zero		1


	//   ....[27]....
        /*0238*/ 	.word	0x00009070
        /*023c*/ 	.word	0x0000000e
        /*0240*/ 	.word	0x00000028
        /*0244*/ 	.short	0x010a
        /*0246*/ 	.byte	0x3f
	.zero		1


	//   ....[28]....
        /*0248*/ 	.word	0x00009140
        /*024c*/ 	.word	0x00000007
        /*0250*/ 	.word	0x00000000
        /*0254*/ 	.short	0x010a
        /*0256*/ 	.byte	0x3f
	.zero		1


	//   ....[29]....
        /*0258*/ 	.word	0x00009190
        /*025c*/ 	.word	0x00000009
        /*0260*/ 	.word	0x00000000
        /*0264*/ 	.short	0x010a
        /*0266*/ 	.byte	0x3f
	.zero		1


	//   ....[30]....
        /*0268*/ 	.word	0x000091e0
        /*026c*/ 	.word	0x00000006
        /*0270*/ 	.word	0x00000000
        /*0274*/ 	.short	0x010a
        /*0276*/ 	.byte	0x3f
	.zero		1


	//   ....[31]....
        /*0278*/ 	.word	0x00009230
        /*027c*/ 	.word	0x00000009
        /*0280*/ 	.word	0x00000000
        /*0284*/ 	.short	0x010a
        /*0286*/ 	.byte	0x3f
	.zero		1


	//----- nvinfo : EIATTR_NUM_MBARRIERS
	.align		4
.L_35:
        /*0288*/ 	.byte	0x03, 0x38
        /*028a*/ 	.short	0x000c


	//----- nvinfo : EIATTR_EXIT_INSTR_OFFSETS
	.align		4
        /*028c*/ 	.byte	0x04, 0x1c
        /*028e*/ 	.short	(.L_37 - .L_36)


	//   ....[0]....
.L_36:
        /*0290*/ 	.word	0x00000980


	//   ....[1]....
        /*0294*/ 	.word	0x00001190


	//   ....[2]....
        /*0298*/ 	.word	0x00007820


	//   ....[3]....
        /*029c*/ 	.word	0x00007d80


	//   ....[4]....
        /*02a0*/ 	.word	0x00008f40


	//----- nvinfo : EIATTR_MAX_THREADS
	.align		4
.L_37:
        /*02a4*/ 	.byte	0x04, 0x05
        /*02a6*/ 	.short	(.L_39 - .L_38)
.L_38:
        /*02a8*/ 	.word	0x00000180
        /*02ac*/ 	.word	0x00000001
        /*02b0*/ 	.word	0x00000001


	//----- nvinfo : EIATTR_CRS_STACK_SIZE
	.align		4
.L_39:
        /*02b4*/ 	.byte	0x04, 0x1e
        /*02b6*/ 	.short	(.L_41 - .L_40)
.L_40:
        /*02b8*/ 	.word	0x00000000


	//----- nvinfo : EIATTR_CBANK_PARAM_SIZE
	.align		4
.L_41:
        /*02bc*/ 	.byte	0x03, 0x19
        /*02be*/ 	.short	0x0470


	//----- nvinfo : EIATTR_PARAM_CBANK
	.align		4
        /*02c0*/ 	.byte	0x04, 0x0a
        /*02c2*/ 	.short	(.L_43 - .L_42)
	.align		4
.L_42:
        /*02c4*/ 	.word	index@(.nv.constant0._ZN7cutlass13device_kernelINS_4gemm6kernel13GemmUniversalIN4cute5tupleIJiiiiEEENS1_10collective13CollectiveMmaINS1_34MainloopSm90TmaGmmaWarpSpecializedILi5ENS5_IJNS4_1CILi2EEENSA_ILi4EEENSA_ILi1EEEEEENS1_35KernelTmaWarpSpecializedCooperativeEEENS5_IJNSA_ILi256EEENSA_ILi64EEESI_EEENS_6half_tENS5_IJlSD_lEEESK_SL_NS4_8TiledMMAINS4_8MMA_AtomIJNS4_4SM904GMMA25MMA_64x64x16_F32F16F16_SSILNSP_5MajorE0ELSR_0ELNSP_7ScaleInE1ELSS_1EEEEEENS4_6LayoutINS5_IJSB_SD_SD_EEENS5_IJSD_NSA_ILi0EEESX_EEEEENS5_IJNS4_10UnderscoreES10_S10_EEEEENS4_23SM90_TMA_LOAD_MULTICASTENS4_14ComposedLayoutINS4_7SwizzleILi3ELi4ELi3EEENS4_18smem_ptr_flag_bitsILi16EEENSV_INS5_IJNSA_ILi8EEESI_EEENS5_IJSI_SD_EEEEEEEvNS4_8identityES13_S1D_vS1E_EENS_8epilogue10collective6detail29Sm90TmaWarpSpecializedAdapterINS1H_15DefaultEpilogueISK_SL_SL_NS1G_6thread17LinearCombinationISK_Li1EffLNS1L_9ScaleType4KindE0ELNS_15FloatRoundStyleE2ESK_EENS1_15EpilogueDefaultEEEEEvvEEEEvNT_6ParamsE)
        /*02c8*/ 	.short	0x0210
        /*02ca*/ 	.short	0x0470


	//----- nvinfo : EIATTR_SW_WAR
	.align		4
.L_43:
        /*02cc*/ 	.byte	0x04, 0x36
        /*02ce*/ 	.short	(.L_45 - .L_44)
.L_44:
        /*02d0*/ 	.word	0x00000008
.L_45:


//--------------------- .nv.callgraph             --------------------------
	.section	.nv.callgraph,"",@"SHT_CUDA_CALLGRAPH"
	.align	4
	.sectionentsize	8
	.align		4
        /*0000*/ 	.word	0x00000000
	.align		4
        /*0004*/ 	.word	0xffffffff
	.align		4
        /*0008*/ 	.word	index@(_ZN7cutlass13device_kernelINS_4gemm6kernel13GemmUniversalIN4cute5tupleIJiiiiEEENS1_10collective13CollectiveMmaINS1_34MainloopSm90TmaGmmaWarpSpecializedILi5ENS5_IJNS4_1CILi2EEENSA_ILi4EEENSA_ILi1EEEEEENS1_35KernelTmaWarpSpecializedCooperativeEEENS5_IJNSA_ILi256EEENSA_ILi64EEESI_EEENS_6half_tENS5_IJlSD_lEEESK_SL_NS4_8TiledMMAINS4_8MMA_AtomIJNS4_4SM904GMMA25MMA_64x64x16_F32F16F16_SSILNSP_5MajorE0ELSR_0ELNSP_7ScaleInE1ELSS_1EEEEEENS4_6LayoutINS5_IJSB_SD_SD_EEENS5_IJSD_NSA_ILi0EEESX_EEEEENS5_IJNS4_10UnderscoreES10_S10_EEEEENS4_23SM90_TMA_LOAD_MULTICASTENS4_14ComposedLayoutINS4_7SwizzleILi3ELi4ELi3EEENS4_18smem_ptr_flag_bitsILi16EEENSV_INS5_IJNSA_ILi8EEESI_EEENS5_IJSI_SD_EEEEEEEvNS4_8identityES13_S1D_vS1E_EENS_8epilogue10collective6detail29Sm90TmaWarpSpecializedAdapterINS1H_15DefaultEpilogueISK_SL_SL_NS1G_6thread17LinearCombinationISK_Li1EffLNS1L_9ScaleType4KindE0ELNS_15FloatRoundStyleE2ESK_EENS1_15EpilogueDefaultEEEEEvvEEEEvNT_6ParamsE)
	.align		4
        /*000c*/ 	.word	index@(__assertfail)
	.align		4
        /*0010*/ 	.word	0x00000000
	.align		4
        /*0014*/ 	.word	0xfffffffe
	.align		4
        /*0018*/ 	.word	0x00000000
	.align		4
        /*001c*/ 	.word	0xfffffffd
	.align		4
        /*0020*/ 	.word	0x00000000
	.align		4
        /*0024*/ 	.word	0xfffffffc


//--------------------- .nv.constant4             --------------------------
	.section	.nv.constant4,"a",@progbits
	.align	8
	.align		8
.nv.constant4:
        /*0000*/ 	.dword	__assertfail
	.align		8
        /*0008*/ 	.dword	__unnamed_1
	.align		8
        /*0010*/ 	.dword	_ZN40_INTERNAL_0922571e_4_k_cu_e5f564a1_340094cuda3std3__45__cpo5beginE
	.align		8
        /*0018*/ 	.dword	_ZN40_INTERNAL_0922571e_4_k_cu_e5f564a1_340094cuda3std3__45__cpo3endE
	.align		8
        /*0020*/ 	.dword	_ZN40_INTERNAL_0922571e_4_k_cu_e5f564a1_340094cuda3std3__45__cpo6cbeginE
	.align		8
        /*0028*/ 	.dword	_ZN40_INTERNAL_0922571e_4_k_cu_e5f564a1_340094cuda3std3__45__cpo4cendE
	.align		8
        /*0030*/ 	.dword	_ZN40_INTERNAL_0922571e_4_k_cu_e5f564a1_340094cuda3std3__442_GLOBAL__N__0922571e_4_k_cu_e5f564a1_340096ignoreE
	.align		8
        /*0038*/ 	.dword	_ZN40_INTERNAL_0922571e_4_k_cu_e5f564a1_340094cuda3std3__419piecewise_constructE
	.align		8
        /*0040*/ 	.dword	_ZN40_INTERNAL_0922571e_4_k_cu_e5f564a1_340094cuda3std3__48in_placeE
	.align		8
        /*0048*/ 	.dword	_ZN40_INTERNAL_0922571e_4_k_cu_e5f564a1_340094cuda3std6ranges3__45__cpo4swapE
	.align		8
        /*0050*/ 	.dword	_ZN40_INTERNAL_0922571e_4_k_cu_e5f564a1_340094cuda3std6ranges3__45__cpo9iter_moveE
	.align		8
        /*0058*/ 	.dword	_ZN40_INTERNAL_0922571e_4_k_cu_e5f564a1_340094cute7productE
	.align		8
        /*0060*/ 	.dword	_ZN40_INTERNAL_0922571e_4_k_cu_e5f564a1_340094cute1_E
	.align		8
        /*0068*/ 	.dword	$str$22
	.align		8
        /*0070*/ 	.dword	$str$23


//--------------------- .text._ZN7cutlass13device_kernelINS_4gemm6kernel13GemmUniversalIN4cute5tupleIJiiiiEEENS1_10collective13CollectiveMmaINS1_34MainloopSm90TmaGmmaWarpSpecializedILi5ENS5_IJNS4_1CILi2EEENSA_ILi4EEENSA_ILi1EEEEEENS1_35KernelTmaWarpSpecializedCooperativeEEENS5_IJNSA_ILi256EEENSA_ILi64EEESI_EEENS_6half_tENS5_IJlSD_lEEESK_SL_NS4_8TiledMMAINS4_8MMA_AtomIJNS4_4SM904GMMA25MMA_64x64x16_F32F16F16_SSILNSP_5MajorE0ELSR_0ELNSP_7ScaleInE1ELSS_1EEEEEENS4_6LayoutINS5_IJSB_SD_SD_EEENS5_IJSD_NSA_ILi0EEESX_EEEEENS5_IJNS4_10UnderscoreES10_S10_EEEEENS4_23SM90_TMA_LOAD_MULTICASTENS4_14ComposedLayoutINS4_7SwizzleILi3ELi4ELi3EEENS4_18smem_ptr_flag_bitsILi16EEENSV_INS5_IJNSA_ILi8EEESI_EEENS5_IJSI_SD_EEEEEEEvNS4_8identityES13_S1D_vS1E_EENS_8epilogue10collective6detail29Sm90TmaWarpSpecializedAdapterINS1H_15DefaultEpilogueISK_SL_SL_NS1G_6thread17LinearCombinationISK_Li1EffLNS1L_9ScaleType4KindE0ELNS_15FloatRoundStyleE2ESK_EENS1_15EpilogueDefaultEEEEEvvEEEEvNT_6ParamsE --------------------------
	.section	.text._ZN7cutlass13device_kernelINS_4gemm6kernel13GemmUniversalIN4cute5tupleIJiiiiEEENS1_10collective13CollectiveMmaINS1_34MainloopSm90TmaGmmaWarpSpecializedILi5ENS5_IJNS4_1CILi2EEENSA_ILi4EEENSA_ILi1EEEEEENS1_35KernelTmaWarpSpecializedCooperativeEEENS5_IJNSA_ILi256EEENSA_ILi64EEESI_EEENS_6half_tENS5_IJlSD_lEEESK_SL_NS4_8TiledMMAINS4_8MMA_AtomIJNS4_4SM904GMMA25MMA_64x64x16_F32F16F16_SSILNSP_5MajorE0ELSR_0ELNSP_7ScaleInE1ELSS_1EEEEEENS4_6LayoutINS5_IJSB_SD_SD_EEENS5_IJSD_NSA_ILi0EEESX_EEEEENS5_IJNS4_10UnderscoreES10_S10_EEEEENS4_23SM90_TMA_LOAD_MULTICASTENS4_14ComposedLayoutINS4_7SwizzleILi3ELi4ELi3EEENS4_18smem_ptr_flag_bitsILi16EEENSV_INS5_IJNSA_ILi8EEESI_EEENS5_IJSI_SD_EEEEEEEvNS4_8identityES13_S1D_vS1E_EENS_8epilogue10collective6detail29Sm90TmaWarpSpecializedAdapterINS1H_15DefaultEpilogueISK_SL_SL_NS1G_6thread17LinearCombinationISK_Li1EffLNS1L_9ScaleType4KindE0ELNS_15FloatRoundStyleE2ESK_EENS1_15EpilogueDefaultEEEEEvvEEEEvNT_6ParamsE,"ax",@progbits
	.align	128
.text._ZN7cutlass13device_kernelINS_4gemm6kernel13GemmUniversalIN4cute5tupleIJiiiiEEENS1_10collective13CollectiveMmaINS1_34MainloopSm90TmaGmmaWarpSpecializedILi5ENS5_IJNS4_1CILi2EEENSA_ILi4EEENSA_ILi1EEEEEENS1_35KernelTmaWarpSpecializedCooperativeEEENS5_IJNSA_ILi256EEENSA_ILi64EEESI_EEENS_6half_tENS5_IJlSD_lEEESK_SL_NS4_8TiledMMAINS4_8MMA_AtomIJNS4_4SM904GMMA25MMA_64x64x16_F32F16F16_SSILNSP_5MajorE0ELSR_0ELNSP_7ScaleInE1ELSS_1EEEEEENS4_6LayoutINS5_IJSB_SD_SD_EEENS5_IJSD_NSA_ILi0EEESX_EEEEENS5_IJNS4_10UnderscoreES10_S10_EEEEENS4_23SM90_TMA_LOAD_MULTICASTENS4_14ComposedLayoutINS4_7SwizzleILi3ELi4ELi3EEENS4_18smem_ptr_flag_bitsILi16EEENSV_INS5_IJNSA_ILi8EEESI_EEENS5_IJSI_SD_EEEEEEEvNS4_8identityES13_S1D_vS1E_EENS_8epilogue10collective6detail29Sm90TmaWarpSpecializedAdapterINS1H_15DefaultEpilogueISK_SL_SL_NS1G_6thread17LinearCombinationISK_Li1EffLNS1L_9ScaleType4KindE0ELNS_15FloatRoundStyleE2ESK_EENS1_15EpilogueDefaultEEEEEvvEEEEvNT_6ParamsE:
        .type           _ZN7cutlass13device_kernelINS_4gemm6kernel13GemmUniversalIN4cute5tupleIJiiiiEEENS1_10collective13CollectiveMmaINS1_34MainloopSm90TmaGmmaWarpSpecializedILi5ENS5_IJNS4_1CILi2EEENSA_ILi4EEENSA_ILi1EEEEEENS1_35KernelTmaWarpSpecializedCooperativeEEENS5_IJNSA_ILi256EEENSA_ILi64EEESI_EEENS_6half_tENS5_IJlSD_lEEESK_SL_NS4_8TiledMMAINS4_8MMA_AtomIJNS4_4SM904GMMA25MMA_64x64x16_F32F16F16_SSILNSP_5MajorE0ELSR_0ELNSP_7ScaleInE1ELSS_1EEEEEENS4_6LayoutINS5_IJSB_SD_SD_EEENS5_IJSD_NSA_ILi0EEESX_EEEEENS5_IJNS4_10UnderscoreES10_S10_EEEEENS4_23SM90_TMA_LOAD_MULTICASTENS4_14ComposedLayoutINS4_7SwizzleILi3ELi4ELi3EEENS4_18smem_ptr_flag_bitsILi16EEENSV_INS5_IJNSA_ILi8EEESI_EEENS5_IJSI_SD_EEEEEEEvNS4_8identityES13_S1D_vS1E_EENS_8epilogue10collective6detail29Sm90TmaWarpSpecializedAdapterINS1H_15DefaultEpilogueISK_SL_SL_NS1G_6thread17LinearCombinationISK_Li1EffLNS1L_9ScaleType4KindE0ELNS_15FloatRoundStyleE2ESK_EENS1_15EpilogueDefaultEEEEEvvEEEEvNT_6ParamsE,@function
        .size           _ZN7cutlass13device_kernelINS_4gemm6kernel13GemmUniversalIN4cute5tupleIJiiiiEEENS1_10collective13CollectiveMmaINS1_34MainloopSm90TmaGmmaWarpSpecializedILi5ENS5_IJNS4_1CILi2EEENSA_ILi4EEENSA_ILi1EEEEEENS1_35KernelTmaWarpSpecializedCooperativeEEENS5_IJNSA_ILi256EEENSA_ILi64EEESI_EEENS_6half_tENS5_IJlSD_lEEESK_SL_NS4_8TiledMMAINS4_8MMA_AtomIJNS4_4SM904GMMA25MMA_64x64x16_F32F16F16_SSILNSP_5MajorE0ELSR_0ELNSP_7ScaleInE1ELSS_1EEEEEENS4_6LayoutINS5_IJSB_SD_SD_EEENS5_IJSD_NSA_ILi0EEESX_EEEEENS5_IJNS4_10UnderscoreES10_S10_EEEEENS4_23SM90_TMA_LOAD_MULTICASTENS4_14ComposedLayoutINS4_7SwizzleILi3ELi4ELi3EEENS4_18smem_ptr_flag_bitsILi16EEENSV_INS5_IJNSA_ILi8EEESI_EEENS5_IJSI_SD_EEEEEEEvNS4_8identityES13_S1D_vS1E_EENS_8epilogue10collective6detail29Sm90TmaWarpSpecializedAdapterINS1H_15DefaultEpilogueISK_SL_SL_NS1G_6thread17LinearCombinationISK_Li1EffLNS1L_9ScaleType4KindE0ELNS_15FloatRoundStyleE2ESK_EENS1_15EpilogueDefaultEEEEEvvEEEEvNT_6ParamsE,(.L_x_199 - _ZN7cutlass13device_kernelINS_4gemm6kernel13GemmUniversalIN4cute5tupleIJiiiiEEENS1_10collective13CollectiveMmaINS1_34MainloopSm90TmaGmmaWarpSpecializedILi5ENS5_IJNS4_1CILi2EEENSA_ILi4EEENSA_ILi1EEEEEENS1_35KernelTmaWarpSpecializedCooperativeEEENS5_IJNSA_ILi256EEENSA_ILi64EEESI_EEENS_6half_tENS5_IJlSD_lEEESK_SL_NS4_8TiledMMAINS4_8MMA_AtomIJNS4_4SM904GMMA25MMA_64x64x16_F32F16F16_SSILNSP_5MajorE0ELSR_0ELNSP_7ScaleInE1ELSS_1EEEEEENS4_6LayoutINS5_IJSB_SD_SD_EEENS5_IJSD_NSA_ILi0EEESX_EEEEENS5_IJNS4_10UnderscoreES10_S10_EEEEENS4_23SM90_TMA_LOAD_MULTICASTENS4_14ComposedLayoutINS4_7SwizzleILi3ELi4ELi3EEENS4_18smem_ptr_flag_bitsILi16EEENSV_INS5_IJNSA_ILi8EEESI_EEENS5_IJSI_SD_EEEEEEEvNS4_8identityES13_S1D_vS1E_EENS_8epilogue10collective6detail29Sm90TmaWarpSpecializedAdapterINS1H_15DefaultEpilogueISK_SL_SL_NS1G_6thread17LinearCombinationISK_Li1EffLNS1L_9ScaleType4KindE0ELNS_15FloatRoundStyleE2ESK_EENS1_15EpilogueDefaultEEEEEvvEEEEvNT_6ParamsE)
        .other          _ZN7cutlass13device_kernelINS_4gemm6kernel13GemmUniversalIN4cute5tupleIJiiiiEEENS1_10collective13CollectiveMmaINS1_34MainloopSm90TmaGmmaWarpSpecializedILi5ENS5_IJNS4_1CILi2EEENSA_ILi4EEENSA_ILi1EEEEEENS1_35KernelTmaWarpSpecializedCooperativeEEENS5_IJNSA_ILi256EEENSA_ILi64EEESI_EEENS_6half_tENS5_IJlSD_lEEESK_SL_NS4_8TiledMMAINS4_8MMA_AtomIJNS4_4SM904GMMA25MMA_64x64x16_F32F16F16_SSILNSP_5MajorE0ELSR_0ELNSP_7ScaleInE1ELSS_1EEEEEENS4_6LayoutINS5_IJSB_SD_SD_EEENS5_IJSD_NSA_ILi0EEESX_EEEEENS5_IJNS4_10UnderscoreES10_S10_EEEEENS4_23SM90_TMA_LOAD_MULTICASTENS4_14ComposedLayoutINS4_7SwizzleILi3ELi4ELi3EEENS4_18smem_ptr_flag_bitsILi16EEENSV_INS5_IJNSA_ILi8EEESI_EEENS5_IJSI_SD_EEEEEEEvNS4_8identityES13_S1D_vS1E_EENS_8epilogue10collective6detail29Sm90TmaWarpSpecializedAdapterINS1H_15DefaultEpilogueISK_SL_SL_NS1G_6thread17LinearCombinationISK_Li1EffLNS1L_9ScaleType4KindE0ELNS_15FloatRoundStyleE2ESK_EENS1_15EpilogueDefaultEEEEEvvEEEEvNT_6ParamsE,@"STO_CUDA_ENTRY STV_DEFAULT"
_ZN7cutlass13device_kernelINS_4gemm6kernel13GemmUniversalIN4cute5tupleIJiiiiEEENS1_10collective13CollectiveMmaINS1_34MainloopSm90TmaGmmaWarpSpecializedILi5ENS5_IJNS4_1CILi2EEENSA_ILi4EEENSA_ILi1EEEEEENS1_35KernelTmaWarpSpecializedCooperativeEEENS5_IJNSA_ILi256EEENSA_ILi64EEESI_EEENS_6half_tENS5_IJlSD_lEEESK_SL_NS4_8TiledMMAINS4_8MMA_AtomIJNS4_4SM904GMMA25MMA_64x64x16_F32F16F16_SSILNSP_5MajorE0ELSR_0ELNSP_7ScaleInE1ELSS_1EEEEEENS4_6LayoutINS5_IJSB_SD_SD_EEENS5_IJSD_NSA_ILi0EEESX_EEEEENS5_IJNS4_10UnderscoreES10_S10_EEEEENS4_23SM90_TMA_LOAD_MULTICASTENS4_14ComposedLayoutINS4_7SwizzleILi3ELi4ELi3EEENS4_18smem_ptr_flag_bitsILi16EEENSV_INS5_IJNSA_ILi8EEESI_EEENS5_IJSI_SD_EEEEEEEvNS4_8identityES13_S1D_vS1E_EENS_8epilogue10collective6detail29Sm90TmaWarpSpecializedAdapterINS1H_15DefaultEpilogueISK_SL_SL_NS1G_6thread17LinearCombinationISK_Li1EffLNS1L_9ScaleType4KindE0ELNS_15FloatRoundStyleE2ESK_EENS1_15EpilogueDefaultEEEEEvvEEEEvNT_6ParamsE:
[----:B------:R-:W0:Y:S01]  /*0000*/  LDC R1, c[0x0][0x28] ;  /* 0x00000a00ff017b82 */ /* 0x000e220000000800 */
[----:B------:R-:W1:Y:S01]  /*0010*/  S2R R18, SR_TID.X ;  /* 0x0000000000127919 */ /* 0x000e620000002100 */
[----:B------:R-:W-:Y:S01]  /*0020*/  ELECT P0, URZ, PT ;  /* 0x00000000003f782f */ /* 0x000fe20003800000 */
[----:B------:R-:W-:Y:S01]  /*0030*/  BSSY B0, `(.L_x_0) ;  /* 0x000000f000007945 */ /* 0x000fe20003800000 */
[--C-:B-1----:R-:W-:Y:S02]  /*0040*/  SHF.R.U32.HI R0, RZ, 0x5, R18.reuse ;  /* 0x00000005ff007819 */ /* 0x102fe40000011612 */
[----:B------:R-:W-:-:S03]  /*0050*/  SHF.R.U32.HI R3, RZ, 0x7, R18 ;  /* 0x00000007ff037819 */ /* 0x000fc60000011612 */
[----:B------:R-:W1:Y:S04]  /*0060*/  SHFL.IDX PT, R2, R0, RZ, 0x1f ;  /* 0x00001fff00027589 */ /* 0x000e6800000e0000 */
[----:B------:R2:W3:Y:S01]  /*0070*/  SHFL.IDX PT, R5, R3, RZ, 0x1f ;  /* 0x00001fff03057589 */ /* 0x0004e200000e0000 */
[----:B-1----:R-:W-:-:S13]  /*0080*/  ISETP.NE.OR P0, PT, R2, RZ, !P0 ;  /* 0x000000ff0200720c */ /* 0x002fda0004705670 */
[----:B0-23--:R-:W-:Y:S05]  /*0090*/  @P0 BRA `(.L_x_1) ;  /* 0x0000000000200947 */ /* 0x00dfea0003800000 */
[----:B------:R-:W-:Y:S02]  /*00a0*/  ULDC.64 UR4, c[0x0][0x198] ;  /* 0x0000660000047ab9 */ /* 0x000fe40000000a00 */
[----:B------:R-:W-:Y:S02]  /*00b0*/  UIADD3 UR6, UP0, UR4, 0xf0, URZ ;  /* 0x000000f004067890 */ /* 0x000fe4000ff1e03f */
[----:B------:R-:W-:Y:S02]  /*00c0*/  UIADD3 UR4, UP1, UR4, 0x1f0, URZ ;  /* 0x000001f004047890 */ /* 0x000fe4000ff3e03f */
[----:B------:R-:W-:Y:S02]  /*00d0*/  UIADD3.X UR7, URZ, UR5, URZ, UP0, !UPT ;  /* 0x000000053f077290 */ /* 0x000fe400087fe43f */
[----:B------:R-:W-:-:S07]  /*00e0*/  UIADD3.X UR5, URZ, UR5, URZ, UP1, !UPT ;  /* 0x000000053f057290 */ /* 0x000fce0008ffe43f */
[----:B------:R0:W-:Y:S02]  /*00f0*/  UTMACCTL.PF [UR6] ;  /* 0x00000000060079b9 */ /* 0x0001e40008040000 */
[----:B------:R0:W-:Y:S02]  /*0100*/  UTMACCTL.PF [UR4] ;  /* 0x00000000040079b9 */ /* 0x0001e40008040000 */
[----:B0-----:R-:W-:Y:S01]  /*0110*/  NOP ;  /* 0x0000000000007918 */ /* 0x001fe20000000000 */
.L_x_1:
[----:B------:R-:W-:Y:S05]  /*0120*/  BSYNC B0 ;  /* 0x0000000000007941 */ /* 0x000fea0003800000 */
.L_x_0:
[----:B------:R-:W0:Y:S02]  /*0130*/  SHFL.IDX PT, R3, R0, RZ, 0x1f ;  /* 0x00001fff00037589 */ /* 0x000e2400000e0000 */
[----:B0-----:R-:W-:-:S13]  /*0140*/  ISETP.NE.AND P0, PT, R3, RZ, PT ;  /* 0x000000ff0300720c */ /* 0x001fda0003f05270 */
[----:B------:R-:W-:Y:S05]  /*0150*/  @P0 BRA `(.L_x_2) ;  /* 0x0000000000600947 */ /* 0x000fea0003800000 */
[----:B------:R-:W0:Y:S01]  /*0160*/  S2UR UR8, SR_CgaCtaId ;  /* 0x00000000000879c3 */ /* 0x000e220000008800 */
[----:B------:R-:W-:Y:S01]  /*0170*/  UMOV UR4, 0x400 ;  /* 0x0000040000047882 */ /* 0x000fe20000000000 */
[----:B------:R-:W-:Y:S01]  /*0180*/  UMOV UR5, 0x1 ;  /* 0x0000000100057882 */ /* 0x000fe20000000000 */
[----:B------:R-:W-:Y:S01]  /*0190*/  UMOV UR6, 0xa ;  /* 0x0000000a00067882 */ /* 0x000fe20000000000 */
[----:B------:R-:W-:Y:S01]  /*01a0*/  ELECT P0, URZ, PT ;  /* 0x00000000003f782f */ /* 0x000fe20003800000 */
[----:B------:R-:W-:-:S04]  /*01b0*/  UIADD3 UR6, -UR6, 0x100000, URZ ;  /* 0x0010000006067890 */ /* 0x000fc8000fffe13f */
[----:B------:R-:W-:Y:S02]  /*01c0*/  USHF.L.U32 UR7, UR6, 0xb, URZ ;  /* 0x0000000b06077899 */ /* 0x000fe4000800063f */
[----:B------:R-:W-:Y:S02]  /*01d0*/  USHF.L.U32 UR6, UR6, 0x1, URZ ;  /* 0x0000000106067899 */ /* 0x000fe4000800063f */
[----:B0-----:R-:W-:Y:S02]  /*01e0*/  ULEA UR8, UR8, UR4, 0x18 ;  /* 0x0000000408087291 */ /* 0x001fe4000f8ec03f */
[----:B------:R-:W-:-:S04]  /*01f0*/  UIADD3 UR4, -UR5, 0x100000, URZ ;  /* 0x0010000005047890 */ /* 0x000fc8000fffe13f */
[----:B------:R-:W-:Y:S02]  /*0200*/  USHF.L.U32 UR5, UR4, 0xb, URZ ;  /* 0x0000000b04057899 */ /* 0x000fe4000800063f */
[----:B------:R-:W-:Y:S01]  /*0210*/  USHF.L.U32 UR4, UR4, 0x1, URZ ;  /* 0x0000000104047899 */ /* 0x000fe2000800063f */
[----:B------:R-:W0:Y:S11]  /*0220*/  FENCE.VIEW.ASYNC.S ;  /* 0x00000000000073c6 */ /* 0x000e360000000000 */
[----:B0-----:R0:W1:Y:S01]  /*0230*/  SYNCS.EXCH.64 URZ, [UR8], UR4 ;  /* 0x00000004083f75b2 */ /* 0x0010620008000100 */
[----:B------:R0:W2:Y:S01]  /*0240*/  SYNCS.EXCH.64 URZ, [UR8+0x28], UR6 ;  /* 0x00002806083f75b2 */ /* 0x0000a20008000100 */
[----:B------:R0:W3:Y:S01]  /*0250*/  SYNCS.EXCH.64 URZ, [UR8+0x8], UR4 ;  /* 0x00000804083f75b2 */ /* 0x0000e20008000100 */
[----:B------:R0:W4:Y:S01]  /*0260*/  SYNCS.EXCH.64 URZ, [UR8+0x30], UR6 ;  /* 0x00003006083f75b2 */ /* 0x0001220008000100 */
[----:B------:R0:W0:Y:S01]  /*0270*/  SYNCS.EXCH.64 URZ, [UR8+0x10], UR4 ;  /* 0x00001004083f75b2 */ /* 0x0000220008000100 */
[----:B------:R0:W0:Y:S01]  /*0280*/  SYNCS.EXCH.64 URZ, [UR8+0x38], UR6 ;  /* 0x00003806083f75b2 */ /* 0x0000220008000100 */
[----:B------:R0:W0:Y:S01]  /*0290*/  SYNCS.EXCH.64 URZ, [UR8+0x18], UR4 ;  /* 0x00001804083f75b2 */ /* 0x0000220008000100 */
[----:B------:R0:W0:Y:S01]  /*02a0*/  SYNCS.EXCH.64 URZ, [UR8+0x40], UR6 ;  /* 0x00004006083f75b2 */ /* 0x0000220008000100 */
[----:B------:R0:W0:Y:S01]  /*02b0*/  SYNCS.EXCH.64 URZ, [UR8+0x20], UR4 ;  /* 0x00002004083f75b2 */ /* 0x0000220008000100 */
[----:B------:R0:W0:Y:S01]  /*02c0*/  SYNCS.EXCH.64 URZ, [UR8+0x48], UR6 ;  /* 0x00004806083f75b2 */ /* 0x0000220008000100 */
[----:B------:R-:W-:Y:S01]  /*02d0*/  NOP ;  /* 0x0000000000007918 */ /* 0x000fe20000000000 */
.L_x_2:
[----:B------:R-:W-:Y:S01]  /*02e0*/  SHF.R.S32.HI R7, RZ, 0x1f, R18 ;  /* 0x0000001fff077819 */ /* 0x000fe20000011412 */
[----:B------:R-:W5:Y:S01]  /*02f0*/  SHFL.IDX PT, R0, R0, RZ, 0x1f ;  /* 0x00001fff00007589 */ /* 0x000f6200000e0000 */
[----:B0-----:R-:W0:Y:S01]  /*0300*/  S2UR UR8, SR_CTAID.X ;  /* 0x00000000000879c3 */ /* 0x001e220000002500 */
[----:B------:R-:W-:Y:S02]  /*0310*/  ELECT P0, URZ, PT ;  /* 0x00000000003f782f */ /* 0x000fe40003800000 */
[----:B------:R-:W-:Y:S01]  /*0320*/  LEA.HI R7, R7, R18, RZ, 0x7 ;  /* 0x0000001207077211 */ /* 0x000fe200078f38ff */
[----:B------:R-:W1:Y:S01]  /*0330*/  S2R R4, SR_CTAID.Y ;  /* 0x0000000000047919 */ /* 0x000e620000002600 */
[----:B------:R-:W-:Y:S01]  /*0340*/  SHF.R.S32.HI R8, RZ, 0x1f, R3 ;  /* 0x0000001fff087819 */ /* 0x000fe20000011403 */
[----:B------:R-:W-:Y:S01]  /*0350*/  ULDC UR4, c[0x0][0x150] ;  /* 0x0000540000047ab9 */ /* 0x000fe20000000800 */
[----:B------:R-:W-:Y:S01]  /*0360*/  LOP3.LUT R7, R7, 0xffffff80, RZ, 0xc0, !PT ;  /* 0xffffff8007077812 */ /* 0x000fe200078ec0ff */
[----:B------:R-:W-:Y:S01]  /*0370*/  NOP ;  /* 0x0000000000007918 */ /* 0x000fe20000000000 */
[----:B------:R-:W-:Y:S01]  /*0380*/  LEA.HI R8, R8, R3, RZ, 0x2 ;  /* 0x0000000308087211 */ /* 0x000fe200078f10ff */
[----:B------:R-:W2:Y:S01]  /*0390*/  LDC R10, c[0x0][0x144] ;  /* 0x00005100ff0a7b82 */ /* 0x000ea20000000800 */
[----:B------:R-:W-:Y:S01]  /*03a0*/  NOP ;  /* 0x0000000000007918 */ /* 0x000fe20000000000 */
[----:B------:R-:W-:Y:S01]  /*03b0*/  IMAD.IADD R6, R18, 0x1, -R7 ;  /* 0x0000000112067824 */ /* 0x000fe200078e0a07 */
[----:B------:R-:W-:Y:S01]  /*03c0*/  LOP3.LUT R8, R8, 0x3ffffffc, RZ, 0xc0, !PT ;  /* 0x3ffffffc08087812 */ /* 0x000fe200078ec0ff */
[----:B------:R-:W-:Y:S01]  /*03d0*/  IMAD.MOV.U32 R23, RZ, RZ, 0x1 ;  /* 0x00000001ff177424 */ /* 0x000fe200078e00ff */
[----:B------:R-:W-:-:S02]  /*03e0*/  ISETP.NE.AND P3, PT, R5, RZ, PT ;  /* 0x000000ff0500720c */ /* 0x000fc40003f65270 */
[----:B------:R-:W-:Y:S01]  /*03f0*/  SHF.R.S32.HI R7, RZ, 0x1f, R6 ;  /* 0x0000001fff077819 */ /* 0x000fe20000011406 */
[----:B------:R-:W-:Y:S01]  /*0400*/  IMAD.IADD R8, R3, 0x1, -R8 ;  /* 0x0000000103087824 */ /* 0x000fe200078e0a08 */
[----:B------:R-:W3:Y:S02]  /*0410*/  LDC R13, c[0x0][0x140] ;  /* 0x00005000ff0d7b82 */ /* 0x000ee40000000800 */
[----:B------:R-:W-:Y:S02]  /*0420*/  LEA.HI R7, R7, R6, RZ, 0x3 ;  /* 0x0000000607077211 */ /* 0x000fe400078f18ff */
[----:B-----5:R-:W-:Y:S02]  /*0430*/  ISETP.NE.OR P0, PT, R0, RZ, !P0 ;  /* 0x000000ff0000720c */ /* 0x020fe40004705670 */
[--C-:B------:R-:W-:Y:S02]  /*0440*/  SHF.R.S32.HI R0, RZ, 0x3, R7.reuse ;  /* 0x00000003ff007819 */ /* 0x100fe40000011407 */
[----:B------:R-:W-:-:S02]  /*0450*/  SHF.R.S32.HI R7, RZ, 0x1f, R7 ;  /* 0x0000001fff077819 */ /* 0x000fc40000011407 */
[----:B0-----:R-:W-:Y:S02]  /*0460*/  I2FP.F32.U32 R9, UR8 ;  /* 0x0000000800097c45 */ /* 0x001fe40008201000 */
[----:B------:R-:W-:-:S03]  /*0470*/  LEA.HI R7, R7, R0, RZ, 0x2 ;  /* 0x0000000007077211 */ /* 0x000fc600078f10ff */
[----:B------:R-:W-:Y:S01]  /*0480*/  FMUL R9, R9, UR4 ;  /* 0x0000000409097c20 */ /* 0x000fe20008400000 */
[----:B------:R-:W-:Y:S01]  /*0490*/  LOP3.LUT R7, R7, 0xfffffffc, RZ, 0xc0, !PT ;  /* 0xfffffffc07077812 */ /* 0x000fe200078ec0ff */
[----:B------:R-:W-:Y:S01]  /*04a0*/  VOTEU.ALL UP0, P0 ;  /* 0x00000000003f7886 */ /* 0x000fe20000000000 */
[----:B-1----:R-:W-:Y:S01]  /*04b0*/  I2FP.F32.U32 R3, R4 ;  /* 0x0000000400037245 */ /* 0x002fe20000201000 */
[----:B------:R-:W-:Y:S01]  /*04c0*/  ULDC UR4, c[0x0][0x154] ;  /* 0x0000550000047ab9 */ /* 0x000fe20000000800 */
[----:B------:R-:W-:Y:S01]  /*04d0*/  VOTEU.ALL UP1, P0 ;  /* 0x00000000003f7886 */ /* 0x000fe20000020000 */
[----:B------:R-:W0:Y:S01]  /*04e0*/  F2I.U32.TRUNC.NTZ R9, R9 ;  /* 0x0000000900097305 */ /* 0x000e22000020f000 */
[----:B------:R-:W-:Y:S01]  /*04f0*/  IMAD.IADD R7, R0, 0x1, -R7 ;  /* 0x0000000100077824 */ /* 0x000fe200078e0a07 */
[----:B------:R-:W1:Y:S01]  /*0500*/  @!UP0 S2UR UR7, SR_CgaCtaId ;  /* 0x00000000000789c3 */ /* 0x000e620000008800 */
[----:B------:R-:W-:Y:S01]  /*0510*/  FMUL R12, R3, UR4 ;  /* 0x00000004030c7c20 */ /* 0x000fe20008400000 */
[----:B------:R-:W-:Y:S01]  /*0520*/  UMOV UR4, 0x20 ;  /* 0x0000002000047882 */ /* 0x000fe20000000000 */
[----:B------:R-:W-:Y:S01]  /*0530*/  IMAD R8, R8, 0x4, R7 ;  /* 0x0000000408087824 */ /* 0x000fe200078e0207 */
[----:B------:R-:W-:Y:S01]  /*0540*/  @!UP0 UMOV UR6, 0x400 ;  /* 0x0000040000068882 */ /* 0x000fe20000000000 */
[----:B------:R-:W-:-:S04]  /*0550*/  @!UP0 UIADD3 UR4, -UR4, 0x100000, URZ ;  /* 0x0010000004048890 */ /* 0x000fc8000fffe13f */
[----:B------:R-:W-:Y:S02]  /*0560*/  @!UP0 USHF.L.U32 UR5, UR4, 0xb, URZ ;  /* 0x0000000b04058899 */ /* 0x000fe4000800063f */
[----:B------:R-:W-:Y:S01]  /*0570*/  @!UP0 USHF.L.U32 UR4, UR4, 0x1, URZ ;  /* 0x0000000104048899 */ /* 0x000fe2000800063f */
[----:B---3--:R-:W-:Y:S01]  /*0580*/  ISETP.EQ.U32.AND P2, PT, R13, 0x1, PT ;  /* 0x000000010d00780c */ /* 0x008fe20003f42070 */
[----:B------:R-:W3:Y:S01]  /*0590*/  F2I.U32.TRUNC.NTZ R12, R12 ;  /* 0x0000000c000c7305 */ /* 0x000ee2000020f000 */
[----:B------:R-:W-:Y:S01]  /*05a0*/  LEA.HI R0, R8, R8, RZ, 0x1 ;  /* 0x0000000808007211 */ /* 0x000fe200078f08ff */
[----:B------:R-:W5:Y:S03]  /*05b0*/  LDC R7, c[0x0][0x148] ;  /* 0x00005200ff077b82 */ /* 0x000f660000000800 */
[----:B------:R-:W-:Y:S01]  /*05c0*/  LOP3.LUT R11, R0, 0xfffffffe, RZ, 0xc0, !PT ;  /* 0xfffffffe000b7812 */ /* 0x000fe200078ec0ff */
[----:B0-----:R-:W-:Y:S01]  /*05d0*/  IMAD.MOV R15, RZ, RZ, -R9 ;  /* 0x000000ffff0f7224 */ /* 0x001fe200078e0a09 */
[----:B------:R-:W-:-:S03]  /*05e0*/  SHF.R.S32.HI R9, RZ, 0x1f, R2 ;  /* 0x0000001fff097819 */ /* 0x000fc60000011402 */
[----:B--2---:R-:W-:Y:S01]  /*05f0*/  IMAD R3, R10, R15, UR8 ;  /* 0x000000080a037e24 */ /* 0x004fe2000f8e020f */
[----:B------:R-:W-:Y:S01]  /*0600*/  LEA.HI R9, R9, R2, RZ, 0x2 ;  /* 0x0000000209097211 */ /* 0x000fe200078f10ff */
[C---:B------:R-:W-:Y:S02]  /*0610*/  IMAD.IADD R0, R8.reuse, 0x1, -R11 ;  /* 0x0000000108007824 */ /* 0x040fe400078e0a0b */
[----:B------:R-:W-:Y:S01]  /*0620*/  IMAD.SHL.U32 R11, R8, 0x4, RZ ;  /* 0x00000004080b7824 */ /* 0x000fe200078e00ff */
[----:B------:R-:W-:Y:S01]  /*0630*/  LOP3.LUT R9, R9, 0xfffffffc, RZ, 0xc0, !PT ;  /* 0xfffffffc09097812 */ /* 0x000fe200078ec0ff */
[----:B---3--:R-:W-:Y:S01]  /*0640*/  IMAD.MOV R21, RZ, RZ, -R12 ;  /* 0x000000ffff157224 */ /* 0x008fe200078e0a0c */
[----:B------:R-:W-:Y:S01]  /*0650*/  ISETP.NE.AND P4, PT, R0, R3, PT ;  /* 0x000000030000720c */ /* 0x000fe20003f85270 */
[----:B-1----:R-:W-:Y:S01]  /*0660*/  @!UP0 ULEA UR6, UR7, UR6, 0x18 ;  /* 0x0000000607068291 */ /* 0x002fe2000f8ec03f */
[----:B------:R-:W-:Y:S01]  /*0670*/  LOP3.LUT R22, R8, 0xc, R11, 0x78, !PT ;  /* 0x0000000c08167812 */ /* 0x000fe200078e780b */
[----:B------:R-:W-:Y:S01]  /*0680*/  IMAD.IADD R0, R2, 0x1, -R9 ;  /* 0x0000000102007824 */ /* 0x000fe200078e0a09 */
[----:B------:R-:W-:Y:S01]  /*0690*/  VOTEU.ALL UP0, P0 ;  /* 0x00000000003f7886 */ /* 0x000fe20000000000 */
[----:B------:R-:W-:Y:S01]  /*06a0*/  LOP3.LUT P0, RZ, R6, 0x7, RZ, 0xc0, !PT ;  /* 0x0000000706ff7812 */ /* 0x000fe2000780c0ff */
[----:B------:R-:W-:-:S02]  /*06b0*/  VIADD R6, R5, 0xffffffff ;  /* 0xffffffff05067836 */ /* 0x000fc40000000000 */
[----:B------:R-:W-:Y:S01]  /*06c0*/  ISETP.NE.AND P1, PT, R0, 0x3, PT ;  /* 0x000000030000780c */ /* 0x000fe20003f25270 */
[----:B-----5:R-:W-:Y:S01]  /*06d0*/  IMAD R9, R7, R21, R4 ;  /* 0x0000001507097224 */ /* 0x020fe200078e0204 */
[----:B------:R-:W-:Y:S02]  /*06e0*/  ISETP.LT.U32.AND P0, PT, R22, 0x8, !P0 ;  /* 0x000000081600780c */ /* 0x000fe40004701070 */
[----:B------:R-:W-:Y:S01]  /*06f0*/  ISETP.EQ.OR P1, PT, R0, RZ, !P1 ;  /* 0x000000ff0000720c */ /* 0x000fe20004f22670 */
[----:B------:R-:W0:Y:S02]  /*0700*/  FENCE.VIEW.ASYNC.S ;  /* 0x00000000000073c6 */ /* 0x000e240000000000 */
[----:B0-----:R0:W1:Y:S01]  /*0710*/  @!UP0 SYNCS.EXCH.64 URZ, [UR6+0x60], UR4 ;  /* 0x00006004063f85b2 */ /* 0x0010620008000100 */
[----:B------:R-:W-:Y:S02]  /*0720*/  @P4 LEA.HI R2, R22, R22, RZ, 0x1 ;  /* 0x0000001616024211 */ /* 0x000fe400078f08ff */
[----:B------:R-:W-:-:S02]  /*0730*/  ISETP.EQ.AND P1, PT, R5, RZ, P1 ;  /* 0x000000ff0500720c */ /* 0x000fc40000f22270 */
[----:B------:R-:W-:Y:S02]  /*0740*/  @P4 SHF.R.S32.HI R2, RZ, 0x1, R2 ;  /* 0x00000001ff024819 */ /* 0x000fe40000011402 */
[----:B------:R-:W-:Y:S02]  /*0750*/  ISETP.GE.U32.AND P6, PT, R6, 0x2, PT ;  /* 0x000000020600780c */ /* 0x000fe40003fc6070 */
[----:B------:R-:W-:Y:S02]  /*0760*/  @P4 ISETP.NE.AND P5, PT, R2, R9, PT ;  /* 0x000000090200420c */ /* 0x000fe40003fa5270 */
[----:B------:R-:W-:Y:S02]  /*0770*/  SEL R2, RZ, 0x1, !P0 ;  /* 0x00000001ff027807 */ /* 0x000fe40004000000 */
[----:B------:R-:W-:Y:S02]  /*0780*/  @P4 SEL R23, RZ, 0x1, P5 ;  /* 0x00000001ff174807 */ /* 0x000fe40002800000 */
[----:B------:R-:W-:Y:S01]  /*0790*/  SEL R19, RZ, 0x1, !P1 ;  /* 0x00000001ff137807 */ /* 0x000fe20004800000 */
[----:B------:R0:W2:Y:S01]  /*07a0*/  @!UP1 SYNCS.EXCH.64 URZ, [UR6+0x68], UR4 ;  /* 0x00006804063f95b2 */ /* 0x0000a20008000100 */
[----:B------:R-:W-:Y:S01]  /*07b0*/  LOP3.LUT R23, R23, R2, RZ, 0xc0, !PT ;  /* 0x0000000217177212 */ /* 0x000fe200078ec0ff */
[----:B------:R-:W-:Y:S01]  /*07c0*/  NOP ;  /* 0x0000000000007918 */ /* 0x000fe20000000000 */
[----:B------:R-:W-:Y:S01]  /*07d0*/  SEL R19, R19, 0x2, P6 ;  /* 0x0000000213137807 */ /* 0x000fe20003000000 */
[----:B------:R-:W-:Y:S06]  /*07e0*/  @!P2 BRA `(.L_x_3) ;  /* 0x000000000008a947 */ /* 0x000fec0003800000 */
[----:B-12-4-:R-:W-:Y:S01]  /*07f0*/  UCGABAR_ARV ;  /* 0x00000000000079c7 */ /* 0x016fe20008000000 */
[----:B------:R-:W-:Y:S05]  /*0800*/  BRA `(.L_x_4) ;  /* 0x0000000000047947 */ /* 0x000fea0003800000 */
.L_x_3:
[----:B-12-4-:R-:W-:Y:S01]  /*0810*/  NOP ;  /* 0x0000000000007918 */ /* 0x016fe20000000000 */
.L_x_4:
[----:B------:R-:W1:Y:S01]  /*0820*/  LDC R2, c[0x0][0x65c] ;  /* 0x00019700ff027b82 */ /* 0x000e620000000800 */
[----:B------:R-:W-:Y:S01]  /*0830*/  LOP3.LUT R5, R5, 0xfffff7ff, RZ, 0xc0, !PT ;  /* 0xfffff7ff05057812 */ /* 0x000fe200078ec0ff */
[----:B------:R-:W-:Y:S02]  /*0840*/  IMAD.U32 R8, RZ, RZ, UR8 ;  /* 0x00000008ff087e24 */ /* 0x000fe4000f8e00ff */
[----:B------:R-:W-:Y:S01]  /*0850*/  IMAD.MOV.U32 R9, RZ, RZ, RZ ;  /* 0x000000ffff097224 */ /* 0x000fe200078e00ff */
[----:B-1----:R-:W-:-:S13]  /*0860*/  ISETP.NE.AND P1, PT, R2, 0x1, PT ;  /* 0x000000010200780c */ /* 0x002fda0003f25270 */
[----:B------:R-:W1:Y:S01]  /*0870*/  @P1 LDC R17, c[0x0][0x10] ;  /* 0x00000400ff111b82 */ /* 0x000e620000000800 */
[----:B------:R-:W-:Y:S01]  /*0880*/  @P1 LOP3.LUT R5, R5, 0x800, RZ, 0xfc, !PT ;  /* 0x0000080005051812 */ /* 0x000fe200078efcff */
[----:B------:R-:W-:Y:S02]  /*0890*/  @P1 IMAD.MOV.U32 R5, RZ, RZ, RZ ;  /* 0x000000ffff051224 */ /* 0x000fe400078e00ff */
[----:B------:R-:W-:-:S04]  /*08a0*/  @P1 IMAD.MOV.U32 R13, RZ, RZ, RZ ;  /* 0x000000ffff0d1224 */ /* 0x000fc800078e00ff */
[----:B------:R-:W2:Y:S01]  /*08b0*/  @!P1 LDC R11, c[0x0][0xc] ;  /* 0x00000300ff0b9b82 */ /* 0x000ea20000000800 */
[----:B-1----:R-:W-:-:S04]  /*08c0*/  @P1 IMAD.WIDE.U32 R16, R17, UR8, R4 ;  /* 0x0000000811101c25 */ /* 0x002fc8000f8e0004 */
[----:B------:R-:W-:Y:S02]  /*08d0*/  @P1 IMAD.IADD R17, R17, 0x1, R13 ;  /* 0x0000000111111824 */ /* 0x000fe400078e020d */
[----:B--2---:R-:W-:-:S04]  /*08e0*/  @!P1 IMAD.WIDE.U32 R8, R4, R11, R8 ;  /* 0x0000000b04089225 */ /* 0x004fc800078e0008 */
[----:B------:R-:W-:Y:S02]  /*08f0*/  @!P1 IMAD.MOV.U32 R16, RZ, RZ, R8 ;  /* 0x000000ffff109224 */ /* 0x000fe400078e0008 */
[----:B------:R-:W-:Y:S01]  /*0900*/  @!P1 IMAD.MOV.U32 R17, RZ, RZ, R9 ;  /* 0x000000ffff119224 */ /* 0x000fe200078e0009 */
[----:B------:R-:W-:Y:S06]  /*0910*/  @!P2 BRA `(.L_x_5) ;  /* 0x00000000000ca947 */ /* 0x000fec0003800000 */
[----:B------:R-:W-:Y:S01]  /*0920*/  UCGABAR_WAIT ;  /* 0x0000000000007dc7 */ /* 0x000fe20008000000 */
[----:B------:R-:W-:Y:S01]  /*0930*/  CCTL.IVALL ;  /* 0x00000000ff00798f */ /* 0x000fe20002000000 */
[----:B------:R-:W-:Y:S05]  /*0940*/  BRA `(.L_x_6) ;  /* 0x0000000000047947 */ /* 0x000fea0003800000 */
.L_x_5:
[----:B------:R-:W-:Y:S06]  /*0950*/  BAR.SYNC.DEFER_BLOCKING 0x0 ;  /* 0x0000000000007b1d */ /* 0x000fec0000010000 */
.L_x_6:
[----:B------:R-:W-:Y:S05]  /*0960*/  @!P3 BRA `(.L_x_7) ;  /* 0x0000006c00b0b947 */ /* 0x000fea0003800000 */
[----:B------:R-:W-:-:S13]  /*0970*/  ISETP.GT.U32.AND P0, PT, R6, 0x1, PT ;  /* 0x000000010600780c */ /* 0x000fda0003f04070 */
[----:B0-----:R-:W-:Y:S05]  /*0980*/  @P0 EXIT ;  /* 0x000000000000094d */ /* 0x001fea0003800000 */
[----:B------:R-:W-:Y:S01]  /*0990*/  ULDC.64 UR4, c[0x0][0x650] ;  /* 0x0001940000047ab9 */ /* 0x000fe20000000a00 */
[----:B------:R-:W-:Y:S01]  /*09a0*/  PRMT R0, RZ, 0x7610, R0 ;  /* 0x00007610ff007816 */ /* 0x000fe20000000000 */
[----:B------:R-:W-:Y:S01]  /*09b0*/  IMAD.MOV.U32 R96, RZ, RZ, -0x1 ;  /* 0xffffffffff607424 */ /* 0x000fe200078e00ff */
[----:B------:R-:W-:Y:S01]  /*09c0*/  ISETP.GE.U32.AND P0, PT, R16, UR4, PT ;  /* 0x0000000410007c0c */ /* 0x000fe2000bf06070 */
[----:B------:R-:W-:Y:S02]  /*09d0*/  IMAD.MOV.U32 R92, RZ, RZ, -0x1 ;  /* 0xffffffffff5c7424 */ /* 0x000fe400078e00ff */
[----:B------:R-:W-:Y:S01]  /*09e0*/  IMAD.MOV.U32 R89, RZ, RZ, -0x1 ;  /* 0xffffffffff597424 */ /* 0x000fe200078e00ff */
[----:B------:R-:W-:-:S13]  /*09f0*/  ISETP.GE.U32.AND.EX P0, PT, R17, UR5, PT, P0 ;  /* 0x0000000511007c0c */ /* 0x000fda000bf06100 */
[----:B------:R-:W-:Y:S05]  /*0a00*/  @P0 BRA `(.L_x_8) ;  /* 0x0000000400280947 */ /* 0x000fea0003800000 */
[----:B------:R-:W0:Y:S01]  /*0a10*/  LDC.64 R24, c[0x0][0x628] ;  /* 0x00018a00ff187b82 */ /* 0x000e220000000a00 */
[----:B------:R-:W-:Y:S02]  /*0a20*/  IMAD.MOV.U32 R8, RZ, RZ, R16 ;  /* 0x000000ffff087224 */ /* 0x000fe400078e0010 */
[----:B------:R-:W-:-:S05]  /*0a30*/  IMAD.MOV.U32 R9, RZ, RZ, R17 ;  /* 0x000000ffff097224 */ /* 0x000fca00078e0011 */
[----:B------:R-:W1:Y:S08]  /*0a40*/  LDC R0, c[0x0][0x630] ;  /* 0x00018c00ff007b82 */ /* 0x000e700000000800 */
[----:B------:R-:W2:Y:S01]  /*0a50*/  LDC.64 R26, c[0x0][0x620] ;  /* 0x00018800ff1a7b82 */ /* 0x000ea20000000a00 */
[----:B0-----:R-:W-:-:S04]  /*0a60*/  ISETP.NE.U32.AND P0, PT, R24, RZ, PT ;  /* 0x000000ff1800720c */ /* 0x001fc80003f05070 */
[----:B------:R-:W-:-:S13]  /*0a70*/  ISETP.NE.AND.EX P0, PT, R25, RZ, PT, P0 ;  /* 0x000000ff1900720c */ /* 0x000fda0003f05300 */
[----:B-12---:R-:W-:Y:S05]  /*0a80*/  @!P0 BRA `(.L_x_9) ;  /* 0x0000000000288947 */ /* 0x006fea0003800000 */
[----:B------:R-:W0:Y:S02]  /*0a90*/  LDC R13, c[0x0][0x634] ;  /* 0x00018d00ff0d7b82 */ /* 0x000e240000000800 */
[----:B0-----:R-:W-:-:S05]  /*0aa0*/  IADD3 R13, P0, R16, R13, RZ ;  /* 0x0000000d100d7210 */ /* 0x001fca0007f1e0ff */
[----:B------:R-:W-:-:S04]  /*0ab0*/  IMAD.X R15, RZ, RZ, R17, P0 ;  /* 0x000000ffff0f7224 */ /* 0x000fc800000e0611 */
[----:B------:R-:W-:-:S04]  /*0ac0*/  IMAD.WIDE.U32 R8, R15, R24, RZ ;  /* 0x000000180f087225 */ /* 0x000fc800078e00ff */
[----:B------:R-:W-:-:S04]  /*0ad0*/  IMAD.WIDE.U32 R10, P0, R13, R25, R8 ;  /* 0x000000190d0a7225 */ /* 0x000fc80007800008 */
[----:B------:R-:W-:-:S04]  /*0ae0*/  IMAD.WIDE.U32 R8, R13, R24, RZ ;  /* 0x000000180d087225 */ /* 0x000fc800078e00ff */
[----:B------:R-:W-:Y:S01]  /*0af0*/  IMAD.X R13, RZ, RZ, RZ, P0 ;  /* 0x000000ffff0d7224 */ /* 0x000fe200000e06ff */
[----:B------:R-:W-:Y:S01]  /*0b00*/  IADD3 RZ, P0, R9, R10, RZ ;  /* 0x0000000a09ff7210 */ /* 0x000fe20007f1e0ff */
[----:B------:R-:W-:-:S04]  /*0b10*/  IMAD.MOV.U32 R12, RZ, RZ, R11 ;  /* 0x000000ffff0c7224 */ /* 0x000fc800078e000b */
[----:B------:R-:W-:-:S08]  /*0b20*/  IMAD.WIDE.U32.X R8, R15, R25, R12, P0 ;  /* 0x000000190f087225 */ /* 0x000fd000000e040c */
.L_x_9:
[----:B------:R-:W0:Y:S01]  /*0b30*/  LDC.64 R24, c[0x0][0x640] ;  /* 0x00019000ff187b82 */ /* 0x000e220000000a00 */
[-CC-:B------:R-:W-:Y:S01]  /*0b40*/  SHF.R.U64 R89, R8, R0.reuse, R9.reuse ;  /* 0x0000000008597219 */ /* 0x180fe20000001209 */
[----:B------:R-:W-:Y:S01]  /*0b50*/  IMAD R30, R7, R21, R4 ;  /* 0x00000015071e7224 */ /* 0x000fe200078e0204 */
[----:B------:R-:W-:Y:S01]  /*0b60*/  SHF.R.U32.HI R0, RZ, R0, R9 ;  /* 0x00000000ff007219 */ /* 0x000fe20000011609 */
[----:B------:R-:W-:Y:S01]  /*0b70*/  IMAD.MOV.U32 R21, RZ, RZ, 0x1 ;  /* 0x00000001ff157424 */ /* 0x000fe200078e00ff */
[----:B------:R-:W-:-:S03]  /*0b80*/  IADD3 R5, P0, RZ, -R89, RZ ;  /* 0x80000059ff057210 */ /* 0x000fc60007f1e0ff */
[----:B------:R-:W1:Y:S02]  /*0b90*/  LDC R6, c[0x0][0x618] ;  /* 0x00018600ff067b82 */ /* 0x000e640000000800 */
[----:B------:R-:W-:-:S04]  /*0ba0*/  IMAD.X R9, RZ, RZ, ~R0, P0 ;  /* 0x000000ffff097224 */ /* 0x000fc800000e0e00 */
[-C--:B------:R-:W-:Y:S02]  /*0bb0*/  IMAD R0, R9, R26.reuse, RZ ;  /* 0x0000001a09007224 */ /* 0x080fe400078e02ff */
[----:B------:R-:W2:Y:S01]  /*0bc0*/  LDC R11, c[0x0][0x608] ;  /* 0x00018200ff0b7b82 */ /* 0x000ea20000000800 */
[----:B------:R-:W-:-:S04]  /*0bd0*/  IMAD.WIDE.U32 R8, R5, R26, R16 ;  /* 0x0000001a05087225 */ /* 0x000fc800078e0010 */
[----:B------:R-:W-:-:S03]  /*0be0*/  IMAD R5, R5, R27, R0 ;  /* 0x0000001b05057224 */ /* 0x000fc600078e0200 */
[----:B------:R-:W3:Y:S01]  /*0bf0*/  LDC R12, c[0x0][0x658] ;  /* 0x00019600ff0c7b82 */ /* 0x000ee20000000800 */
[----:B0-----:R-:W-:Y:S01]  /*0c00*/  ISETP.NE.U32.AND P0, PT, R24, RZ, PT ;  /* 0x000000ff1800720c */ /* 0x001fe20003f05070 */
[----:B------:R-:W-:Y:S02]  /*0c10*/  IMAD.IADD R5, R9, 0x1, R5 ;  /* 0x0000000109057824 */ /* 0x000fe400078e0205 */
[----:B------:R-:W-:Y:S01]  /*0c20*/  IMAD.MOV.U32 R9, RZ, RZ, -0x1 ;  /* 0xffffffffff097424 */ /* 0x000fe200078e00ff */
[----:B------:R-:W-:-:S03]  /*0c30*/  ISETP.NE.AND.EX P0, PT, R25, RZ, PT, P0 ;  /* 0x000000ff1900720c */ /* 0x000fc60003f05300 */
[----:B------:R-:W0:Y:S01]  /*0c40*/  LDC R15, c[0x0][0x600] ;  /* 0x00018000ff0f7b82 */ /* 0x000e220000000800 */
[-CC-:B-1----:R-:W-:Y:S02]  /*0c50*/  SHF.R.U64 R13, R8, R6.reuse, R5.reuse ;  /* 0x00000006080d7219 */ /* 0x182fe40000001205 */
[----:B------:R-:W-:-:S05]  /*0c60*/  SHF.R.U32.HI R0, RZ, R6, R5 ;  /* 0x00000006ff007219 */ /* 0x000fca0000011605 */
[----:B------:R-:W1:Y:S01]  /*0c70*/  LDC R14, c[0x0][0x648] ;  /* 0x00019200ff0e7b82 */ /* 0x000e620000000800 */
[-CC-:B--2---:R-:W-:Y:S02]  /*0c80*/  SHF.R.U64 R27, R13, R11.reuse, R0.reuse ;  /* 0x0000000b0d1b7219 */ /* 0x184fe40000001200 */
[----:B------:R-:W-:-:S05]  /*0c90*/  SHF.R.U32.HI R5, RZ, R11, R0 ;  /* 0x0000000bff057219 */ /* 0x000fca0000011600 */
[----:B------:R-:W2:Y:S01]  /*0ca0*/  LDC R20, c[0x0][0x638] ;  /* 0x00018e00ff147b82 */ /* 0x000ea20000000800 */
[-CC-:B---3--:R-:W-:Y:S02]  /*0cb0*/  SHF.R.U64 R28, R27, R12.reuse, R5.reuse ;  /* 0x0000000c1b1c7219 */ /* 0x188fe40000001205 */
[-C--:B------:R-:W-:Y:S02]  /*0cc0*/  SHF.L.U32 R0, R9, R12.reuse, RZ ;  /* 0x0000000c09007219 */ /* 0x080fe400000006ff */
[----:B------:R-:W-:Y:S01]  /*0cd0*/  SHF.R.U32.HI R5, RZ, R12, R5 ;  /* 0x0000000cff057219 */ /* 0x000fe20000011605 */
[----:B------:R-:W-:Y:S01]  /*0ce0*/  IMAD.MOV.U32 R4, RZ, RZ, R28 ;  /* 0x000000ffff047224 */ /* 0x000fe200078e001c */
[----:B------:R-:W-:Y:S01]  /*0cf0*/  LOP3.LUT R10, RZ, R0, RZ, 0x33, !PT ;  /* 0x00000000ff0a7212 */ /* 0x000fe200078e33ff */
[----:B------:R-:W3:Y:S01]  /*0d00*/  LDC R26, c[0x0][0x610] ;  /* 0x00018400ff1a7b82 */ /* 0x000ee20000000800 */
[----:B------:R-:W-:Y:S05]  /*0d10*/  @!P0 BRA `(.L_x_10) ;  /* 0x0000000000288947 */ /* 0x000fea0003800000 */
[----:B------:R-:W4:Y:S02]  /*0d20*/  LDC R9, c[0x0][0x64c] ;  /* 0x00019300ff097b82 */ /* 0x000f240000000800 */
[----:B----4-:R-:W-:-:S05]  /*0d30*/  IADD3 R9, P0, R28, R9, RZ ;  /* 0x000000091c097210 */ /* 0x010fca0007f1e0ff */
        /* <DEDUP_REMOVED lines=8> */
.L_x_10:
[----:B-1----:R-:W-:Y:S01]  /*0dc0*/  SHF.R.U64 R4, R4, R14, R5 ;  /* 0x0000000e04047219 */ /* 0x002fe20000001205 */
[----:B0-----:R-:W-:Y:S01]  /*0dd0*/  VIADD R6, R15, 0xffffffff ;  /* 0xffffffff0f067836 */ /* 0x001fe20000000000 */
[----:B------:R-:W-:Y:S02]  /*0de0*/  SHF.L.U32 R0, R21, R12, RZ ;  /* 0x0000000c15007219 */ /* 0x000fe400000006ff */
[----:B------:R-:W-:Y:S01]  /*0df0*/  LOP3.LUT R5, R27, R10, RZ, 0xc0, !PT ;  /* 0x0000000a1b057212 */ /* 0x000fe200078ec0ff */
[----:B------:R-:W-:Y:S01]  /*0e00*/  IMAD.MOV R7, RZ, RZ, -R4 ;  /* 0x000000ffff077224 */ /* 0x000fe200078e0a04 */
[----:B------:R-:W-:Y:S02]  /*0e10*/  SEL R3, R3, R30, !P1 ;  /* 0x0000001e03037207 */ /* 0x000fe40004800000 */
[----:B------:R-:W-:Y:S01]  /*0e20*/  LOP3.LUT R6, R13, R6, RZ, 0xc0, !PT ;  /* 0x000000060d067212 */ /* 0x000fe200078ec0ff */
[----:B------:R-:W-:Y:S02]  /*0e30*/  IMAD R4, R0, R4, R5 ;  /* 0x0000000400047224 */ /* 0x000fe400078e0205 */
[----:B--2---:R-:W-:-:S02]  /*0e40*/  IMAD R0, R7, R20, R28 ;  /* 0x0000001407007224 */ /* 0x004fc400078e021c */
[----:B---3--:R-:W-:Y:S02]  /*0e50*/  IMAD R3, R4, R26, R3 ;  /* 0x0000001a04037224 */ /* 0x008fe400078e0203 */
[----:B------:R-:W-:Y:S02]  /*0e60*/  IMAD R96, R0, R15, R6 ;  /* 0x0000000f00607224 */ /* 0x000fe400078e0206 */
[----:B------:R-:W-:-:S03]  /*0e70*/  IMAD.MOV.U32 R4, RZ, RZ, 0x1 ;  /* 0x00000001ff047424 */ /* 0x000fc600078e00ff */
[----:B------:R-:W-:Y:S02]  /*0e80*/  SEL R92, R96, R3, !P1 ;  /* 0x00000003605c7207 */ /* 0x000fe40004800000 */
[----:B------:R-:W-:Y:S02]  /*0e90*/  PRMT R0, R4, 0x7610, R0 ;  /* 0x0000761004007816 */ /* 0x000fe40000000000 */
[----:B------:R-:W-:-:S07]  /*0ea0*/  SEL R96, R3, R96, !P1 ;  /* 0x0000006003607207 */ /* 0x000fce0004800000 */
.L_x_8:
[----:B------:R-:W-:-:S08]  /*0eb0*/  NOP ;  /* 0x0000000000007918 */ /* 0x000fd00000000000 */
[----:B------:R-:W0:Y:S02]  /*0ec0*/  USETMAXREG.TRY_ALLOC.CTAPOOL UP0, 0xe8 ;  /* 0x000000e8000079c8 */ /* 0x000e240008000600 */
[----:B0-----:R-:W-:-:S13]  /*0ed0*/  PLOP3.LUT P0, PT, PT, PT, UP0, 0x80, 0x0 ;  /* 0x000000000000781c */ /* 0x001fda0003f0f008 */
[----:B------:R-:W-:Y:S05]  /*0ee0*/  @!P0 BRA `(.L_x_8) ;  /* 0xfffffffc00f08947 */ /* 0x000fea000383ffff */
[----:B------:R-:W-:Y:S01]  /*0ef0*/  ULDC.64 UR4, c[0x0][0x598] ;  /* 0x0001660000047ab9 */ /* 0x000fe20000000a00 */
[----:B------:R-:W-:Y:S01]  /*0f00*/  ULDC.64 UR36, c[0x0][0x208] ;  /* 0x0000820000247ab9 */ /* 0x000fe20000000a00 */
[----:B------:R-:W-:-:S04]  /*0f10*/  ISETP.NE.U32.AND P0, PT, RZ, UR4, PT ;  /* 0x00000004ff007c0c */ /* 0x000fc8000bf05070 */
[----:B------:R-:W-:-:S13]  /*0f20*/  ISETP.NE.AND.EX P0, PT, RZ, UR5, PT, P0 ;  /* 0x00000005ff007c0c */ /* 0x000fda000bf05300 */
[----:B------:R-:W-:Y:S05]  /*0f30*/  @!P0 BRA `(.L_x_11) ;  /* 0x00000000001c8947 */ /* 0x000fea0003800000 */
[----:B------:R-:W0:Y:S02]  /*0f40*/  LDC.64 R4, c[0x0][0x598] ;  /* 0x00016600ff047b82 */ /* 0x000e240000000a00 */
[----:B0-----:R-:W2:Y:S02]  /*0f50*/  LDG.E.64 R4, desc[UR36][R4.64] ;  /* 0x0000002404047981 */ /* 0x001ea4000c1e1b00 */
[----:B--2---:R-:W-:-:S04]  /*0f60*/  ISETP.NE.U32.AND P0, PT, R4, RZ, PT ;  /* 0x000000ff0400720c */ /* 0x004fc80003f05070 */
[----:B------:R-:W-:-:S13]  /*0f70*/  ISETP.NE.AND.EX P0, PT, R5, RZ, PT, P0 ;  /* 0x000000ff0500720c */ /* 0x000fda0003f05300 */
[----:B------:R-:W-:Y:S05]  /*0f80*/  @!P0 BRA `(.L_x_11) ;  /* 0x0000000000088947 */ /* 0x000fea0003800000 */
[----:B------:R0:W5:Y:S01]  /*0f90*/  LD.E R88, desc[UR36][R4.64] ;  /* 0x0000002404587980 */ /* 0x000162000c101900 */
[----:B------:R-:W-:Y:S05]  /*0fa0*/  BRA `(.L_x_12) ;  /* 0x0000000000247947 */ /* 0x000fea0003800000 */
.L_x_11:
[----:B------:R-:W-:Y:S02]  /*0fb0*/  ULDC.64 UR4, c[0x0][0x588] ;  /* 0x0001620000047ab9 */ /* 0x000fe40000000a00 */
[----:B------:R-:W-:-:S04]  /*0fc0*/  ISETP.NE.U32.AND P0, PT, RZ, UR4, PT ;  /* 0x00000004ff007c0c */ /* 0x000fc8000bf05070 */
[----:B------:R-:W-:-:S13]  /*0fd0*/  ISETP.NE.AND.EX P0, PT, RZ, UR5, PT, P0 ;  /* 0x00000005ff007c0c */ /* 0x000fda000bf05300 */
[----:B------:R-:W-:Y:S05]  /*0fe0*/  @!P0 BRA `(.L_x_13) ;  /* 0x00000000000c8947 */ /* 0x000fea0003800000 */
[----:B------:R-:W0:Y:S02]  /*0ff0*/  LDC.64 R4, c[0x0][0x588] ;  /* 0x00016200ff047b82 */ /* 0x000e240000000a00 */
[----:B0-----:R1:W5:Y:S01]  /*1000*/  LDG.E R88, desc[UR36][R4.64] ;  /* 0x0000002404587981 */ /* 0x001362000c1e1900 */
[----:B------:R-:W-:Y:S05]  /*1010*/  BRA `(.L_x_12) ;  /* 0x0000000000087947 */ /* 0x000fea0003800000 */
.L_x_13:
[----:B------:R-:W-:Y:S02]  /*1020*/  ULDC UR4, c[0x0][0x580] ;  /* 0x0001600000047ab9 */ /* 0x000fe40000000800 */
[----:B------:R-:W-:-:S07]  /*1030*/  IMAD.U32 R88, RZ, RZ, UR4 ;  /* 0x00000004ff587e24 */ /* 0x000fce000f8e00ff */
.L_x_12:
[----:B------:R-:W-:Y:S02]  /*1040*/  ULDC.64 UR4, c[0x0][0x5a0] ;  /* 0x0001680000047ab9 */ /* 0x000fe40000000a00 */
[----:B------:R-:W-:-:S04]  /*1050*/  ISETP.NE.U32.AND P0, PT, RZ, UR4, PT ;  /* 0x00000004ff007c0c */ /* 0x000fc8000bf05070 */
[----:B------:R-:W-:-:S13]  /*1060*/  ISETP.NE.AND.EX P0, PT, RZ, UR5, PT, P0 ;  /* 0x00000005ff007c0c */ /* 0x000fda000bf05300 */
[----:B------:R-:W-:Y:S05]  /*1070*/  @!P0 BRA `(.L_x_14) ;  /* 0x00000000001c8947 */ /* 0x000fea0003800000 */
[----:B01----:R-:W0:Y:S02]  /*1080*/  LDC.64 R4, c[0x0][0x5a0] ;  /* 0x00016800ff047b82 */ /* 0x003e240000000a00 */
[----:B0-----:R-:W2:Y:S02]  /*1090*/  LDG.E.64 R4, desc[UR36][R4.64] ;  /* 0x0000002404047981 */ /* 0x001ea4000c1e1b00 */
[----:B--2---:R-:W-:-:S04]  /*10a0*/  ISETP.NE.U32.AND P0, PT, R4, RZ, PT ;  /* 0x000000ff0400720c */ /* 0x004fc80003f05070 */
[----:B------:R-:W-:-:S13]  /*10b0*/  ISETP.NE.AND.EX P0, PT, R5, RZ, PT, P0 ;  /* 0x000000ff0500720c */ /* 0x000fda0003f05300 */
[----:B------:R-:W-:Y:S05]  /*10c0*/  @!P0 BRA `(.L_x_14) ;  /* 0x0000000000088947 */ /* 0x000fea0003800000 */
[----:B------:R0:W5:Y:S01]  /*10d0*/  LD.E R90, desc[UR36][R4.64] ;  /* 0x00000024045a7980 */ /* 0x000162000c101900 */
[----:B------:R-:W-:Y:S05]  /*10e0*/  BRA `(.L_x_15) ;  /* 0x0000000000247947 */ /* 0x000fea0003800000 */
.L_x_14:
[----:B------:R-:W-:Y:S02]  /*10f0*/  ULDC.64 UR4, c[0x0][0x590] ;  /* 0x0001640000047ab9 */ /* 0x000fe40000000a00 */
[----:B------:R-:W-:-:S04]  /*1100*/  ISETP.NE.U32.AND P0, PT, RZ, UR4, PT ;  /* 0x00000004ff007c0c */ /* 0x000fc8000bf05070 */
[----:B------:R-:W-:-:S13]  /*1110*/  ISETP.NE.AND.EX P0, PT, RZ, UR5, PT, P0 ;  /* 0x00000005ff007c0c */ /* 0x000fda000bf05300 */
[----:B------:R-:W-:Y:S05]  /*1120*/  @!P0 BRA `(.L_x_16) ;  /* 0x00000000000c8947 */ /* 0x000fea0003800000 */
[----:B------:R-:W2:Y:S02]  /*1130*/  LDC.64 R90, c[0x0][0x590] ;  /* 0x00016400ff5a7b82 */ /* 0x000ea40000000a00 */
[----:B--2---:R2:W5:Y:S01]  /*1140*/  LDG.E R90, desc[UR36][R90.64] ;  /* 0x000000245a5a7981 */ /* 0x004562000c1e1900 */
[----:B------:R-:W-:Y:S05]  /*1150*/  BRA `(.L_x_15) ;  /* 0x0000000000087947 */ /* 0x000fea0003800000 */
.L_x_16:
[----:B------:R-:W-:Y:S02]  /*1160*/  ULDC UR4, c[0x0][0x584] ;  /* 0x0001610000047ab9 */ /* 0x000fe40000000800 */
[----:B------:R-:W-:-:S07]  /*1170*/  IMAD.U32 R90, RZ, RZ, UR4 ;  /* 0x00000004ff5a7e24 */ /* 0x000fce000f8e00ff */
.L_x_15:
[----:B------:R-:W-:-:S13]  /*1180*/  LOP3.LUT P0, RZ, R0, 0xff, RZ, 0xc0, !PT ;  /* 0x000000ff00ff7812 */ /* 0x000fda000780c0ff */
[----:B------:R-:W-:Y:S05]  /*1190*/  @!P0 EXIT ;  /* 0x000000000000894d */ /* 0x000fea0003800000 */
[----:B------:R-:W-:Y:S01]  /*11a0*/  ULDC UR4, c[0x0][0x28c] ;  /* 0x0000a30000047ab9 */ /* 0x000fe20000000800 */
[----:B------:R-:W-:Y:S01]  /*11b0*/  LOP3.LUT R106, R19, 0x1, RZ, 0xfc, !PT ;  /* 0x00000001136a7812 */ /* 0x000fe200078efcff */
[----:B------:R-:W-:Y:S01]  /*11c0*/  UIADD3 UR4, UR4, 0x3f, URZ ;  /* 0x0000003f04047890 */ /* 0x000fe2000fffe03f */
[----:B------:R-:W-:Y:S01]  /*11d0*/  UMOV UR38, URZ ;  /* 0x0000003f00267c82 */ /* 0x000fe20008000000 */
[----:B------:R-:W-:Y:S02]  /*11e0*/  UMOV UR39, URZ ;  /* 0x0000003f00277c82 */ /* 0x000fe40008000000 */
[----:B------:R-:W-:-:S04]  /*11f0*/  USHF.R.S32.HI UR5, URZ, 0x1f, UR4 ;  /* 0x0000001f3f057899 */ /* 0x000fc80008011404 */
[----:B------:R-:W-:-:S04]  /*1200*/  ULEA.HI UR5, UR5, UR4, URZ, 0x6 ;  /* 0x0000000405057291 */ /* 0x000fc8000f8f303f */
[----:B------:R-:W-:-:S12]  /*1210*/  USHF.R.S32.HI UR40, URZ, 0x6, UR5 ;  /* 0x000000063f287899 */ /* 0x000fd80008011405 */
.L_x_162:
[----:B------:R-:W-:Y:S01]  /*1220*/  LOP3.LUT R0, R18, 0x80, RZ, 0xc0, !PT ;  /* 0x0000008012007812 */ /* 0x000fe200078ec0ff */
[----:B---3--:R-:W3:Y:S01]  /*1230*/  S2UR UR7, SR_CgaCtaId ;  /* 0x00000000000779c3 */ /* 0x008ee20000008800 */
[----:B------:R-:W-:Y:S02]  /*1240*/  UMOV UR6, 0x400 ;  /* 0x0000040000067882 */ /* 0x000fe40000000000 */
[----:B------:R-:W-:-:S06]  /*1250*/  SHF.R.U32.HI R0, RZ, 0x7, R0 ;  /* 0x00000007ff007819 */ /* 0x000fcc0000011600 */
[----:B----4-:R-:W4:Y:S01]  /*1260*/  SHFL.IDX PT, R0, R0, RZ, 0x1f ;  /* 0x00001fff00007589 */ /* 0x010f2200000e0000 */
[----:B---3--:R-:W-:Y:S01]  /*1270*/  ULEA UR6, UR7, UR6, 0x18 ;  /* 0x0000000607067291 */ /* 0x008fe2000f8ec03f */
[----:B----4-:R-:W-:-:S13]  /*1280*/  R2UR UR4, R0 ;  /* 0x00000000000472ca */ /* 0x010fda00000e0000 */
[----:B------:R-:W-:-:S04]  /*1290*/  ULEA.HI UR5, UR4, UR4, URZ, 0x1 ;  /* 0x0000000404057291 */ /* 0x000fc8000f8f083f */
[----:B------:R-:W-:-:S04]  /*12a0*/  ULOP3.LUT UR5, UR5, 0x7fffe, URZ, 0xc0, !UPT ;  /* 0x0007fffe05057892 */ /* 0x000fc8000f8ec03f */
[----:B------:R-:W-:-:S03]  /*12b0*/  UIADD3 UR5, UR4, -UR5, URZ ;  /* 0x8000000504057290 */ /* 0x000fc6000fffe03f */
[----:B------:R-:W-:Y:S01]  /*12c0*/  ULDC UR4, c[0x0][0x28c] ;  /* 0x0000a30000047ab9 */ /* 0x000fe20000000800 */
[----:B------:R-:W-:Y:S01]  /*12d0*/  ULEA UR5, UR5, UR6, 0xd ;  /* 0x0000000605057291 */ /* 0x000fe2000f8e683f */
[----:B------:R-:W-:-:S03]  /*12e0*/  ISETP.LT.AND P0, PT, RZ, UR4, PT ;  /* 0x00000004ff007c0c */ /* 0x000fc6000bf01270 */
[----:B------:R-:W-:-:S04]  /*12f0*/  UIADD3 UR5, UR5, 0x100, URZ ;  /* 0x0000010005057890 */ /* 0x000fc8000fffe03f */
[----:B------:R-:W-:-:S04]  /*1300*/  USHF.R.U32.HI UR5, URZ, 0x4, UR5 ;  /* 0x000000043f057899 */ /* 0x000fc80008011605 */
[----:B------:R-:W-:Y:S02]  /*1310*/  ULOP3.LUT UR41, UR5, 0x3fff, URZ, 0xc0, !UPT ;  /* 0x00003fff05297892 */ /* 0x000fe4000f8ec03f */
[----:B01---5:R-:W-:Y:S10]  /*1320*/  @P0 BRA `(.L_x_17) ;  /* 0x0000000000400947 */ /* 0x023ff40003800000 */
[----:B------:R-:W-:Y:S01]  /*1330*/  MOV R0, 0x0 ;  /* 0x0000000000007802 */ /* 0x000fe20000000f00 */
[----:B------:R-:W-:Y:S01]  /*1340*/  ULDC.64 UR4, c[0x4][0x68] ;  /* 0x01001a0000047ab9 */ /* 0x000fe20000000a00 */
[----:B------:R-:W-:Y:S01]  /*1350*/  ULDC.64 UR6, c[0x4][0x8] ;  /* 0x0100020000067ab9 */ /* 0x000fe20000000a00 */
[----:B01----:R-:W-:Y:S01]  /*1360*/  IMAD.U32 R4, RZ, RZ, UR4 ;  /* 0x00000004ff047e24 */ /* 0x003fe2000f8e00ff */
[----:B------:R0:W1:Y:S01]  /*1370*/  LDC.64 R14, c[0x4][R0] ;  /* 0x01000000000e7b82 */ /* 0x0000620000000a00 */
[----:B------:R-:W-:Y:S01]  /*1380*/  IMAD.U32 R5, RZ, RZ, UR5 ;  /* 0x00000005ff057e24 */ /* 0x000fe2000f8e00ff */
[----:B------:R-:W-:Y:S01]  /*1390*/  ULDC.64 UR4, c[0x4][0x70] ;  /* 0x01001c0000047ab9 */ /* 0x000fe20000000a00 */
[----:B------:R-:W-:Y:S02]  /*13a0*/  IMAD.U32 R10, RZ, RZ, UR6 ;  /* 0x00000006ff0a7e24 */ /* 0x000fe4000f8e00ff */
[----:B------:R-:W-:Y:S02]  /*13b0*/  IMAD.U32 R6, RZ, RZ, UR4 ;  /* 0x00000004ff067e24 */ /* 0x000fe4000f8e00ff */
[----:B------:R-:W-:-:S02]  /*13c0*/  IMAD.U32 R7, RZ, RZ, UR5 ;  /* 0x00000005ff077e24 */ /* 0x000fc4000f8e00ff */
[----:B------:R-:W-:Y:S02]  /*13d0*/  IMAD.U32 R11, RZ, RZ, UR7 ;  /* 0x00000007ff0b7e24 */ /* 0x000fe4000f8e00ff */
[----:B------:R-:W-:Y:S02]  /*13e0*/  IMAD.MOV.U32 R8, RZ, RZ, 0x1e1 ;  /* 0x000001e1ff087424 */ /* 0x000fe400078e00ff */
[----:B------:R-:W-:Y:S02]  /*13f0*/  IMAD.MOV.U32 R12, RZ, RZ, 0x1 ;  /* 0x00000001ff0c7424 */ /* 0x000fe400078e00ff */
[----:B0-----:R-:W-:-:S07]  /*1400*/  IMAD.MOV.U32 R13, RZ, RZ, RZ ;  /* 0x000000ffff0d7224 */ /* 0x001fce00078e00ff */
[----:B------:R-:W-:-:S07]  /*1410*/  LEPC R20, `(.L_x_17) ;  /* 0x000000001014794e */ /* 0x000fce0000000000 */
[----:B-12--5:R-:W-:Y:S05]  /*1420*/  CALL.ABS.NOINC R14 ;  /* 0x000000000e007343 */ /* 0x026fea0003c00000 */
.L_x_17:
[----:B------:R-:W-:-:S13]  /*1430*/  ISETP.NE.AND P0, PT, R106, 0x3, PT ;  /* 0x000000036a00780c */ /* 0x000fda0003f05270 */
[----:B------:R-:W-:Y:S05]  /*1440*/  @!P0 BRA `(.L_x_18) ;  /* 0x0000000000048947 */ /* 0x000fea0003800000 */
[----:B------:R-:W-:Y:S01]  /*1450*/  BPT.TRAP 0x1 ;  /* 0x000000040000795c */ /* 0x000fe20000300000 */
.L_x_18:
[----:B------:R-:W3:Y:S01]  /*1460*/  S2UR UR5, SR_CgaCtaId ;  /* 0x00000000000579c3 */ /* 0x000ee20000008800 */
[----:B------:R-:W-:Y:S01]  /*1470*/  UMOV UR4, 0x400 ;  /* 0x0000040000047882 */ /* 0x000fe20000000000 */
[----:B------:R-:W-:Y:S02]  /*1480*/  IMAD.U32 R0, RZ, RZ, UR38 ;  /* 0x00000026ff007e24 */ /* 0x000fe4000f8e00ff */
[----:B------:R-:W-:-:S03]  /*1490*/  IMAD.U32 R3, RZ, RZ, UR39 ;  /* 0x00000027ff037e24 */ /* 0x000fc6000f8e00ff */
[----:B------:R-:W-:Y:S01]  /*14a0*/  SHF.L.U32 R0, R0, 0x1f, RZ ;  /* 0x0000001f00007819 */ /* 0x000fe200000006ff */
[----:B---3--:R-:W-:-:S06]  /*14b0*/  ULEA UR4, UR5, UR4, 0x18 ;  /* 0x0000000405047291 */ /* 0x008fcc000f8ec03f */
[----:B------:R-:W-:-:S04]  /*14c0*/  IMAD.U32 R6, RZ, RZ, UR4 ;  /* 0x00000004ff067e24 */ /* 0x000fc8000f8e00ff */
[----:B------:R-:W-:-:S04]  /*14d0*/  IMAD R3, R3, 0x8, R6 ;  /* 0x0000000803037824 */ /* 0x000fc800078e0206 */
[----:B------:R3:W4:Y:S01]  /*14e0*/  SYNCS.PHASECHK.TRANS64.TRYWAIT P1, [R3+URZ], R0 ;  /* 0x00000000030075a7 */ /* 0x000722000802017f */
[----:B------:R-:W-:Y:S05]  /*14f0*/  @!P0 BRA `(.L_x_19) ;  /* 0x0000000000048947 */ /* 0x000fea0003800000 */
[----:B------:R-:W-:Y:S01]  /*1500*/  BPT.TRAP 0x1 ;  /* 0x000000040000795c */ /* 0x000fe20000300000 */
.L_x_19:
[----:B----4-:R-:W-:Y:S05]  /*1510*/  @P1 BRA `(.L_x_20) ;  /* 0x0000000000081947 */ /* 0x010fea0003800000 */
[----:B------:R-:W4:Y:S02]  /*1520*/  SYNCS.PHASECHK.TRANS64.TRYWAIT P1, [R3+URZ], R0 ;  /* 0x00000000030075a7 */ /* 0x000f24000802017f */
[----:B----4-:R-:W-:Y:S05]  /*1530*/  @!P1 BRA `(.L_x_21) ;  /* 0x0000007800849947 */ /* 0x010fea0003800000 */
.L_x_20:
[----:B------:R-:W-:-:S04]  /*1540*/  UISETP.LT.AND UP0, UPT, UR40, 0x1, UPT ;  /* 0x000000012800788c */ /* 0x000fc8000bf01270 */
[----:B------:R-:W-:-:S06]  /*1550*/  USEL UR4, UR40, 0x1, UP0 ;  /* 0x0000000128047887 */ /* 0x000fcc0008000000 */
[----:B---34-:R-:W-:Y:S01]  /*1560*/  IMAD.U32 R0, RZ, RZ, UR4 ;  /* 0x00000004ff007e24 */ /* 0x018fe2000f8e00ff */
[----:B------:R-:W-:Y:S05]  /*1570*/  WARPSYNC.ALL ;  /* 0x0000000000007948 */ /* 0x000fea0003800000 */
[----:B------:R-:W-:-:S04]  /*1580*/  IADD3 R0, -R0, UR40, RZ ;  /* 0x0000002800007c10 */ /* 0x000fc8000fffe1ff */
[----:B------:R-:W-:Y:S02]  /*1590*/  ISETP.GE.AND P1, PT, R0, 0x1, PT ;  /* 0x000000010000780c */ /* 0x000fe40003f26270 */
[----:B------:R-:W-:Y:S01]  /*15a0*/  R2UR UR4, R6 ;  /* 0x00000000060472ca */ /* 0x000fe200000e0000 */
[----:B------:R-:W-:Y:S01]  /*15b0*/  WARPGROUP.ARRIVE ;  /* 0x00000000000079c5 */ /* 0x000fe20000000000 */
[----:B------:R-:W-:Y:S01]  /*15c0*/  UMOV UR9, 0x40000040 ;  /* 0x4000004000097882 */ /* 0x000fe20000000000 */
[----:B------:R-:W-:-:S10]  /*15d0*/  UMOV UR11, 0x40000040 ;  /* 0x40000040000b7882 */ /* 0x000fd40000000000 */
[----:B------:R-:W-:-:S04]  /*15e0*/  UIADD3 UR4, UR4, 0x28100, URZ ;  /* 0x0002810004047890 */ /* 0x000fc8000fffe03f */
[----:B------:R-:W-:-:S04]  /*15f0*/  USHF.R.U32.HI UR4, URZ, 0x4, UR4 ;  /* 0x000000043f047899 */ /* 0x000fc80008011604 */
[----:B------:R-:W-:Y:S02]  /*1600*/  ULOP3.LUT UR5, UR4, 0x3fff, URZ, 0xc0, !UPT ;  /* 0x00003fff04057892 */ /* 0x000fe4000f8ec03f */
[----:B------:R-:W-:Y:S02]  /*1610*/  ULOP3.LUT UR4, UR41, 0x10000, URZ, 0xfc, !UPT ;  /* 0x0001000029047892 */ /* 0x000fe4000f8efc3f */
[----:B------:R-:W-:Y:S02]  /*1620*/  ULOP3.LUT UR5, UR5, 0x10000, URZ, 0xfc, !UPT ;  /* 0x0001000005057892 */ /* 0x000fe4000f8efc3f */
[----:B------:R-:W-:Y:S02]  /*1630*/  ULEA UR7, UR39, UR4, 0xb ;  /* 0x0000000427077291 */ /* 0x000fe4000f8e583f */
[----:B------:R-:W-:Y:S02]  /*1640*/  ULEA UR6, UR39, UR5, 0x9 ;  /* 0x0000000527067291 */ /* 0x000fe4000f8e483f */
[----:B------:R-:W-:-:S03]  /*1650*/  UIADD3 UR12, UR7, 0x400, URZ ;  /* 0x00000400070c7890 */ /* 0x000fc6000fffe03f */
[----:B------:R-:W-:Y:S02]  /*1660*/  UMOV UR8, UR7 ;  /* 0x0000000700087c82 */ /* 0x000fe40008000000 */
[----:B------:R-:W-:Y:S02]  /*1670*/  UMOV UR10, UR6 ;  /* 0x00000006000a7c82 */ /* 0x000fe40008000000 */
[----:B------:R-:W-:Y:S01]  /*1680*/  HGMMA.64x64x16.F32 R56, gdesc[UR8], RZ, !UPT, gsb0 ;  /* 0x00e00000083879f0 */ /* 0x000fe2000c0008ff */
[----:B------:R-:W-:Y:S01]  /*1690*/  UMOV UR8, UR12 ;  /* 0x0000000c00087c82 */ /* 0x000fe20008000000 */
[----:B------:R-:W-:Y:S01]  /*16a0*/  UMOV UR9, 0x40000040 ;  /* 0x4000004000097882 */ /* 0x000fe20000000000 */
[----:B------:R-:W-:Y:S01]  /*16b0*/  UIADD3 UR12, UR7, 0x402, URZ ;  /* 0x00000402070c7890 */ /* 0x000fe2000fffe03f */
[----:B------:R-:W-:Y:S02]  /*16c0*/  WARPGROUP.DEPBAR.LE gsb0, 0x0 ;  /* 0x00008000000079c5 */ /* 0x000fe40000010000 */
[----:B------:R-:W-:-:S06]  /*16d0*/  WARPGROUP.ARRIVE ;  /* 0x00000000000079c5 */ /* 0x000fcc0000000000 */
[----:B------:R-:W-:Y:S01]  /*16e0*/  HGMMA.64x64x16.F32 R24, gdesc[UR8], RZ, !UPT, gsb0 ;  /* 0x00e00000081879f0 */ /* 0x000fe2000c0008ff */
[----:B------:R-:W-:Y:S02]  /*16f0*/  UIADD3 UR8, UR7, 0x2, URZ ;  /* 0x0000000207087890 */ /* 0x000fe4000fffe03f */
[----:B------:R-:W-:Y:S01]  /*1700*/  UIADD3 UR10, UR6, 0x2, URZ ;  /* 0x00000002060a7890 */ /* 0x000fe2000fffe03f */
[----:B------:R-:W-:Y:S01]  /*1710*/  UMOV UR9, 0x40000040 ;  /* 0x4000004000097882 */ /* 0x000fe20000000000 */
[----:B------:R-:W-:Y:S01]  /*1720*/  UMOV UR11, 0x40000040 ;  /* 0x40000040000b7882 */ /* 0x000fe20000000000 */
[----:B------:R-:W-:Y:S02]  /*1730*/  WARPGROUP.DEPBAR.LE gsb0, 0x0 ;  /* 0x00008000000079c5 */ /* 0x000fe40000010000 */
[----:B------:R-:W-:-:S06]  /*1740*/  WARPGROUP.ARRIVE ;  /* 0x00000000000079c5 */ /* 0x000fcc0000000000 */
[----:B------:R-:W-:Y:S01]  /*1750*/  HGMMA.64x64x16.F32 R56, gdesc[UR8], R56, gsb0 ;  /* 0x00e00000083879f0 */ /* 0x000fe20008000838 */
[----:B------:R-:W-:Y:S01]  /*1760*/  UMOV UR8, UR12 ;  /* 0x0000000c00087c82 */ /* 0x000fe20008000000 */
[----:B------:R-:W-:Y:S01]  /*1770*/  UMOV UR9, 0x40000040 ;  /* 0x4000004000097882 */ /* 0x000fe20000000000 */
[----:B------:R-:W-:Y:S01]  /*1780*/  UIADD3 UR12, UR7, 0x404, URZ ;  /* 0x00000404070c7890 */ /* 0x000fe2000fffe03f */
[----:B------:R-:W-:Y:S02]  /*1790*/  WARPGROUP.DEPBAR.LE gsb0, 0x0 ;  /* 0x00008000000079c5 */ /* 0x000fe40000010000 */
[----:B------:R-:W-:-:S06]  /*17a0*/  WARPGROUP.ARRIVE ;  /* 0x00000000000079c5 */ /* 0x000fcc0000000000 */
[----:B------:R-:W-:Y:S01]  /*17b0*/  HGMMA.64x64x16.F32 R24, gdesc[UR8], R24, gsb0 ;  /* 0x00e00000081879f0 */ /* 0x000fe20008000818 */
        /* <DEDUP_REMOVED lines=9> */
[----:B------:R-:W-:Y:S02]  /*1850*/  WARPGROUP.DEPBAR.LE gsb0, 0x0 ;  /* 0x00008000000079c5 */ /* 0x000fe40000010000 */
[----:B------:R-:W-:-:S06]  /*1860*/  WARPGROUP.ARRIVE ;  /* 0x00000000000079c5 */ /* 0x000fcc0000000000 */
[----:B------:R-:W-:Y:S01]  /*1870*/  HGMMA.64x64x16.F32 R24, gdesc[UR8], R24, gsb0 ;  /* 0x00e00000081879f0 */ /* 0x000fe20008000818 */
[----:B------:R-:W-:Y:S02]  /*1880*/  UIADD3 UR8, UR7, 0x6, URZ ;  /* 0x0000000607087890 */ /* 0x000fe4000fffe03f */
[----:B------:R-:W-:Y:S01]  /*1890*/  UIADD3 UR10, UR6, 0x6, URZ ;  /* 0x00000006060a7890 */ /* 0x000fe2000fffe03f */
[----:B------:R-:W-:Y:S01]  /*18a0*/  UMOV UR9, 0x40000040 ;  /* 0x4000004000097882 */ /* 0x000fe20000000000 */
[----:B------:R-:W-:Y:S01]  /*18b0*/  UMOV UR11, 0x40000040 ;  /* 0x40000040000b7882 */ /* 0x000fe20000000000 */
[----:B------:R-:W-:Y:S01]  /*18c0*/  UIADD3 UR7, UR7, 0x406, URZ ;  /* 0x0000040607077890 */ /* 0x000fe2000fffe03f */
[----:B------:R-:W-:Y:S02]  /*18d0*/  WARPGROUP.DEPBAR.LE gsb0, 0x0 ;  /* 0x00008000000079c5 */ /* 0x000fe40000010000 */
[----:B------:R-:W-:-:S06]  /*18e0*/  WARPGROUP.ARRIVE ;  /* 0x00000000000079c5 */ /* 0x000fcc0000000000 */
[----:B------:R-:W-:Y:S01]  /*18f0*/  HGMMA.64x64x16.F32 R56, gdesc[UR8], R56, gsb0 ;  /* 0x00e00000083879f0 */ /* 0x000fe20008000838 */
[----:B------:R-:W-:Y:S01]  /*1900*/  UMOV UR8, UR7 ;  /* 0x0000000700087c82 */ /* 0x000fe20008000000 */
[----:B------:R-:W-:Y:S01]  /*1910*/  UMOV UR9, 0x40000040 ;  /* 0x4000004000097882 */ /* 0x000fe20000000000 */
[----:B------:R-:W-:Y:S02]  /*1920*/  WARPGROUP.DEPBAR.LE gsb0, 0x0 ;  /* 0x00008000000079c5 */ /* 0x000fe40000010000 */
[----:B------:R-:W-:-:S06]  /*1930*/  WARPGROUP.ARRIVE ;  /* 0x00000000000079c5 */ /* 0x000fcc0000000000 */
[----:B------:R-:W-:Y:S03]  /*1940*/  HGMMA.64x64x16.F32 R24, gdesc[UR8], R24, gsb0 ;  /* 0x00e00000081879f0 */ /* 0x000fe60008000818 */
[----:B------:R-:W-:Y:S02]  /*1950*/  WARPGROUP.DEPBAR.LE gsb0, 0x0 ;  /* 0x00008000000079c5 */ /* 0x000fe40000010000 */
[----:B------:R-:W-:Y:S05]  /*1960*/  @!P1 BRA `(.L_x_22) ;  /* 0x0000000400849947 */ /* 0x000fea0003800000 */
[----:B------:R-:W-:Y:S02]  /*1970*/  UIADD3 UR6, UR39, 0x1, URZ ;  /* 0x0000000127067890 */ /* 0x000fe4000fffe03f */
[----:B------:R-:W-:Y:S02]  /*1980*/  IMAD.U32 R3, RZ, RZ, UR39 ;  /* 0x00000027ff037e24 */ /* 0x000fe4000f8e00ff */
[----:B------:R-:W-:-:S04]  /*1990*/  UISETP.NE.AND UP0, UPT, UR6, 0x5, UPT ;  /* 0x000000050600788c */ /* 0x000fc8000bf05270 */
[----:B------:R-:W-:Y:S02]  /*19a0*/  USEL UR7, URZ, 0x1, UP0 ;  /* 0x000000013f077887 */ /* 0x000fe40008000000 */
[----:B------:R-:W-:Y:S02]  /*19b0*/  USEL UR6, UR6, URZ, UP0 ;  /* 0x0000003f06067287 */ /* 0x000fe40008000000 */
[----:B------:R-:W-:-:S06]  /*19c0*/  ULOP3.LUT UR7, UR38, UR7, URZ, 0x3c, !UPT ;  /* 0x0000000726077292 */ /* 0x000fcc000f8e3c3f */
[----:B------:R-:W-:-:S07]  /*19d0*/  IMAD.U32 R7, RZ, RZ, UR7 ;  /* 0x00000007ff077e24 */ /* 0x000fce000f8e00ff */
.L_x_29:
[----:B------:R-:W-:Y:S05]  /*19e0*/  @!P0 BRA `(.L_x_23) ;  /* 0x0000000000048947 */ /* 0x000fea0003800000 */
[----:B------:R-:W-:Y:S01]  /*19f0*/  BPT.TRAP 0x1 ;  /* 0x000000040000795c */ /* 0x000fe20000300000 */
.L_x_23:
[----:B------:R-:W3:Y:S01]  /*1a00*/  S2UR UR8, SR_CgaCtaId ;  /* 0x00000000000879c3 */ /* 0x000ee20000008800 */
[----:B------:R-:W-:Y:S01]  /*1a10*/  UMOV UR7, 0x400 ;  /* 0x0000040000077882 */ /* 0x000fe20000000000 */
[----:B01----:R-:W-:Y:S01]  /*1a20*/  IMAD.U32 R5, RZ, RZ, UR6 ;  /* 0x00000006ff057e24 */ /* 0x003fe2000f8e00ff */
[----:B------:R-:W-:Y:S01]  /*1a30*/  SHF.L.U32 R4, R7, 0x1f, RZ ;  /* 0x0000001f07047819 */ /* 0x000fe200000006ff */
[----:B---3--:R-:W-:-:S06]  /*1a40*/  ULEA UR7, UR8, UR7, 0x18 ;  /* 0x0000000708077291 */ /* 0x008fcc000f8ec03f */
[----:B------:R-:W-:-:S04]  /*1a50*/  IMAD.U32 R6, RZ, RZ, UR7 ;  /* 0x00000007ff067e24 */ /* 0x000fc8000f8e00ff */
[----:B------:R-:W-:-:S04]  /*1a60*/  IMAD R5, R5, 0x8, R6 ;  /* 0x0000000805057824 */ /* 0x000fc800078e0206 */
[----:B------:R0:W1:Y:S01]  /*1a70*/  SYNCS.PHASECHK.TRANS64.TRYWAIT P1, [R5+URZ], R4 ;  /* 0x00000004050075a7 */ /* 0x000062000802017f */
[----:B------:R-:W-:Y:S05]  /*1a80*/  @!P0 BRA `(.L_x_24) ;  /* 0x0000000000048947 */ /* 0x000fea0003800000 */
[----:B------:R-:W-:Y:S01]  /*1a90*/  BPT.TRAP 0x1 ;  /* 0x000000040000795c */ /* 0x000fe20000300000 */
.L_x_24:
[----:B-1----:R-:W-:Y:S05]  /*1aa0*/  @P1 BRA `(.L_x_25) ;  /* 0x0000000000081947 */ /* 0x002fea0003800000 */
[----:B------:R-:W1:Y:S02]  /*1ab0*/  SYNCS.PHASECHK.TRANS64.TRYWAIT P1, [R5+URZ], R4 ;  /* 0x00000004050075a7 */ /* 0x000e64000802017f */
[----:B-1----:R-:W-:Y:S05]  /*1ac0*/  @!P1 BRA `(.L_x_26) ;  /* 0x0000007400349947 */ /* 0x002fea0003800000 */
.L_x_25:
[----:B------:R-:W-:Y:S01]  /*1ad0*/  ULEA UR7, UR6, UR5, 0x9 ;  /* 0x0000000506077291 */ /* 0x000fe2000f8e483f */
[----:B------:R-:W-:Y:S01]  /*1ae0*/  WARPGROUP.ARRIVE ;  /* 0x00000000000079c5 */ /* 0x000fe20000000000 */
[----:B------:R-:W-:Y:S01]  /*1af0*/  ULEA UR12, UR6, UR4, 0xb ;  /* 0x00000004060c7291 */ /* 0x000fe2000f8e583f */
[----:B------:R-:W-:Y:S01]  /*1b00*/  UMOV UR11, 0x40000040 ;  /* 0x40000040000b7882 */ /* 0x000fe20000000000 */
[----:B------:R-:W-:Y:S02]  /*1b10*/  UMOV UR9, 0x40000040 ;  /* 0x4000004000097882 */ /* 0x000fe40000000000 */
[----:B------:R-:W-:Y:S01]  /*1b20*/  UIADD3 UR13, UR12, 0x400, URZ ;  /* 0x000004000c0d7890 */ /* 0x000fe2000fffe03f */
[----:B------:R-:W-:Y:S02]  /*1b30*/  UMOV UR10, UR7 ;  /* 0x00000007000a7c82 */ /* 0x000fe40008000000 */
[----:B------:R-:W-:Y:S02]  /*1b40*/  UMOV UR8, UR12 ;  /* 0x0000000c00087c82 */ /* 0x000fe40008000000 */
[----:B------:R-:W-:Y:S01]  /*1b50*/  HGMMA.64x64x16.F32 R56, gdesc[UR8], R56, gsb0 ;  /* 0x00e00000083879f0 */ /* 0x000fe20008000838 */
[----:B------:R-:W-:Y:S01]  /*1b60*/  UMOV UR9, 0x40000040 ;  /* 0x4000004000097882 */ /* 0x000fe20000000000 */
[----:B------:R-:W-:Y:S01]  /*1b70*/  UMOV UR8, UR13 ;  /* 0x0000000d00087c82 */ /* 0x000fe20008000000 */
[----:B------:R-:W-:Y:S01]  /*1b80*/  UIADD3 UR13, UR12, 0x402, URZ ;  /* 0x000004020c0d7890 */ /* 0x000fe2000fffe03f */
[----:B------:R-:W-:-:S02]  /*1b90*/  WARPGROUP.DEPBAR.LE gsb0, 0x0 ;  /* 0x00008000000079c5 */ /* 0x000fc40000010000 */
        /* <DEDUP_REMOVED lines=42> */
[----:B------:R-:W-:Y:S01]  /*1e40*/  BPT.TRAP 0x1 ;  /* 0x000000040000795c */ /* 0x000fe20000300000 */
.L_x_27:
[----:B------:R-:W-:-:S13]  /*1e50*/  ISETP.NE.AND P1, PT, R23, RZ, PT ;  /* 0x000000ff1700720c */ /* 0x000fda0003f25270 */
[----:B01----:R-:W-:-:S04]  /*1e60*/  @P1 IMAD R4, R3, 0x8, R6 ;  /* 0x0000000803041824 */ /* 0x003fc800078e0206 */
[----:B------:R-:W-:-:S05]  /*1e70*/  @P1 VIADD R5, R4, 0x28 ;  /* 0x0000002804051836 */ /* 0x000fca0000000000 */
[----:B------:R-:W-:-:S04]  /*1e80*/  @P1 PRMT R5, R22, 0x654, R5 ;  /* 0x0000065416051816 */ /* 0x000fc80000000005 */
[----:B------:R0:W-:Y:S01]  /*1e90*/  @P1 SYNCS.ARRIVE.TRANS64.RED.A1T0 RZ, [R5+URZ], RZ ;  /* 0x000000ff05ff19a7 */ /* 0x0001e2000810043f */
[----:B------:R-:W-:-:S13]  /*1ea0*/  ISETP.GT.U32.AND P1, PT, R19, 0x1, PT ;  /* 0x000000011300780c */ /* 0x000fda0003f24070 */
[----:B0-----:R-:W-:Y:S05]  /*1eb0*/  @P1 BRA `(.L_x_28) ;  /* 0x0000000000041947 */ /* 0x001fea0003800000 */
[----:B------:R-:W-:Y:S01]  /*1ec0*/  BPT.TRAP 0x1 ;  /* 0x000000040000795c */ /* 0x000fe20000300000 */
.L_x_28:
[----:B------:R-:W-:Y:S01]  /*1ed0*/  UIADD3 UR6, UR6, 0x1, URZ ;  /* 0x0000000106067890 */ /* 0x000fe2000fffe03f */
[C---:B------:R-:W-:Y:S01]  /*1ee0*/  ISETP.GT.AND P2, PT, R0.reuse, 0x1, PT ;  /* 0x000000010000780c */ /* 0x040fe20003f44270 */
[----:B------:R-:W-:Y:S02]  /*1ef0*/  VIADD R3, R3, 0x1 ;  /* 0x0000000103037836 */ /* 0x000fe40000000000 */
[----:B------:R-:W-:Y:S01]  /*1f00*/  UISETP.NE.AND UP0, UPT, UR6, 0x5, UPT ;  /* 0x000000050600788c */ /* 0x000fe2000bf05270 */
[----:B------:R-:W-:Y:S02]  /*1f10*/  VIADD R0, R0, 0xffffffff ;  /* 0xffffffff00007836 */ /* 0x000fe40000000000 */
[C---:B------:R-:W-:Y:S01]  /*1f20*/  ISETP.NE.AND P1, PT, R3.reuse, 0x5, PT ;  /* 0x000000050300780c */ /* 0x040fe20003f25270 */
[----:B------:R-:W-:Y:S02]  /*1f30*/  USEL UR7, URZ, 0x1, UP0 ;  /* 0x000000013f077887 */ /* 0x000fe40008000000 */
[----:B------:R-:W-:Y:S01]  /*1f40*/  USEL UR6, UR6, URZ, UP0 ;  /* 0x0000003f06067287 */ /* 0x000fe20008000000 */
[----:B------:R-:W-:-:S03]  /*1f50*/  SEL R3, R3, RZ, P1 ;  /* 0x000000ff03037207 */ /* 0x000fc60000800000 */
[----:B------:R-:W-:Y:S01]  /*1f60*/  LOP3.LUT R7, R7, UR7, RZ, 0x3c, !PT ;  /* 0x0000000707077c12 */ /* 0x000fe2000f8e3cff */
[----:B------:R-:W-:Y:S07]  /*1f70*/  @P2 BRA `(.L_x_29) ;  /* 0xfffffff800982947 */ /* 0x000fee000383ffff */
.L_x_22:
[----:B------:R-:W3:Y:S02]  /*1f80*/  LDC R0, c[0x0][0x28c] ;  /* 0x0000a300ff007b82 */ /* 0x000ee40000000800 */
[----:B---3--:R-:W-:-:S13]  /*1f90*/  ISETP.GE.AND P1, PT, R0, 0x1, PT ;  /* 0x000000010000780c */ /* 0x008fda0003f26270 */
[----:B------:R-:W-:Y:S05]  /*1fa0*/  @!P1 BRA `(.L_x_30) ;  /* 0x0000000000509947 */ /* 0x000fea0003800000 */
[----:B------:R-:W-:Y:S05]  /*1fb0*/  @!P0 BRA `(.L_x_31) ;  /* 0x0000000000048947 */ /* 0x000fea0003800000 */
[----:B------:R-:W-:Y:S01]  /*1fc0*/  BPT.TRAP 0x1 ;  /* 0x000000040000795c */ /* 0x000fe20000300000 */
.L_x_31:
[----:B------:R-:W-:Y:S01]  /*1fd0*/  ISETP.NE.AND P0, PT, R23, RZ, PT ;  /* 0x000000ff1700720c */ /* 0x000fe20003f05270 */
[----:B------:R-:W-:Y:S01]  /*1fe0*/  BSSY B0, `(.L_x_32) ;  /* 0x000000e000007945 */ /* 0x000fe20003800000 */
[----:B------:R-:W-:-:S11]  /*1ff0*/  ISETP.GT.U32.AND P1, PT, R19, 0x1, PT ;  /* 0x000000011300780c */ /* 0x000fd60003f24070 */
[----:B------:R-:W-:Y:S05]  /*2000*/  @!P0 BRA `(.L_x_33) ;  /* 0x00000000002c8947 */ /* 0x000fea0003800000 */
[----:B------:R-:W-:-:S04]  /*2010*/  UISETP.LT.AND UP0, UPT, UR40, 0x1, UPT ;  /* 0x000000012800788c */ /* 0x000fc8000bf01270 */
[----:B------:R-:W-:-:S04]  /*2020*/  USEL UR6, UR40, 0x1, UP0 ;  /* 0x0000000128067887 */ /* 0x000fc80008000000 */
[----:B------:R-:W-:-:S04]  /*2030*/  UIADD3 UR6, UR39, UR40, -UR6 ;  /* 0x0000002827067290 */ /* 0x000fc8000fffe806 */
[----:B------:R-:W-:-:S04]  /*2040*/  UIMAD.WIDE.U32 UR4, UR6, -0x33333333, URZ ;  /* 0xcccccccd060478a5 */ /* 0x000fc8000f8e003f */
[----:B------:R-:W-:-:S04]  /*2050*/  USHF.R.U32.HI UR4, URZ, 0x2, UR5 ;  /* 0x000000023f047899 */ /* 0x000fc80008011605 */
[----:B------:R-:W-:-:S06]  /*2060*/  UIMAD UR6, UR4, -0x5, UR6 ;  /* 0xfffffffb040678a4 */ /* 0x000fcc000f8e0206 */
[----:B------:R-:W-:-:S04]  /*2070*/  IMAD.U32 R3, RZ, RZ, UR6 ;  /* 0x00000006ff037e24 */ /* 0x000fc8000f8e00ff */
[----:B------:R-:W-:-:S04]  /*2080*/  IMAD R0, R3, 0x8, R6 ;  /* 0x0000000803007824 */ /* 0x000fc800078e0206 */
[----:B------:R-:W-:-:S05]  /*2090*/  VIADD R3, R0, 0x28 ;  /* 0x0000002800037836 */ /* 0x000fca0000000000 */
[----:B------:R-:W-:-:S04]  /*20a0*/  PRMT R3, R22, 0x654, R3 ;  /* 0x0000065416037816 */ /* 0x000fc80000000003 */
[----:B------:R3:W-:Y:S03]  /*20b0*/  SYNCS.ARRIVE.TRANS64.RED.A1T0 RZ, [R3+URZ], RZ ;  /* 0x000000ff03ff79a7 */ /* 0x0007e6000810043f */
.L_x_33:
[----:B------:R-:W-:Y:S05]  /*20c0*/  BSYNC B0 ;  /* 0x0000000000007941 */ /* 0x000fea0003800000 */
.L_x_32:
[----:B------:R-:W-:Y:S05]  /*20d0*/  @P1 BRA `(.L_x_30) ;  /* 0x0000000000041947 */ /* 0x000fea0003800000 */
[----:B------:R-:W-:Y:S01]  /*20e0*/  BPT.TRAP 0x1 ;  /* 0x000000040000795c */ /* 0x000fe20000300000 */
.L_x_30:
[----:B------:R-:W4:Y:S01]  /*20f0*/  LDC R6, c[0x0][0x288] ;  /* 0x0000a200ff067b82 */ /* 0x000f220000000800 */
[--C-:B------:R-:W-:Y:S01]  /*2100*/  SHF.R.U32.HI R0, RZ, 0x2, R18.reuse ;  /* 0x00000002ff007819 */ /* 0x100fe20000011612 */
[----:B------:R-:W-:Y:S01]  /*2110*/  IMAD.SHL.U32 R11, R92, 0x40, RZ ;  /* 0x000000405c0b7824 */ /* 0x000fe200078e00ff */
[----:B01----:R-:W-:Y:S01]  /*2120*/  SHF.R.U32.HI R5, RZ, 0x7, R18 ;  /* 0x00000007ff057819 */ /* 0x003fe20000011612 */
[----:B------:R-:W-:Y:S01]  /*2130*/  UIADD3 UR39, UR40, UR39, URZ ;  /* 0x0000002728277290 */ /* 0x000fe2000fffe03f */
[----:B---3--:R-:W-:Y:S01]  /*2140*/  LOP3.LUT R3, R0, 0x7, RZ, 0xc0, !PT ;  /* 0x0000000700037812 */ /* 0x008fe200078ec0ff */
[----:B------:R-:W-:Y:S01]  /*2150*/  ULDC UR7, c[0x0][0x284] ;  /* 0x0000a10000077ab9 */ /* 0x000fe20000000800 */
[----:B------:R-:W-:Y:S01]  /*2160*/  LOP3.LUT R0, R5, 0x1, RZ, 0xc0, !PT ;  /* 0x0000000105007812 */ /* 0x000fe200078ec0ff */
[----:B------:R-:W-:Y:S01]  /*2170*/  UISETP.GT.U32.AND UP0, UPT, UR39, 0x4, UPT ;  /* 0x000000042700788c */ /* 0x000fe2000bf04070 */
[C---:B------:R-:W-:Y:S01]  /*2180*/  LOP3.LUT R5, R18.reuse, 0x3, RZ, 0xc0, !PT ;  /* 0x0000000312057812 */ /* 0x040fe200078ec0ff */
[----:B------:R-:W-:Y:S01]  /*2190*/  UISETP.GE.U32.AND UP1, UPT, UR40, 0x5, UPT ;  /* 0x000000052800788c */ /* 0x000fe2000bf26070 */
[----:B------:R-:W-:Y:S01]  /*21a0*/  LOP3.LUT R4, R18, 0x60, RZ, 0xc0, !PT ;  /* 0x0000006012047812 */ /* 0x000fe200078ec0ff */
[----:B------:R-:W-:Y:S01]  /*21b0*/  IMAD.SHL.U32 R8, R0, 0x40, RZ ;  /* 0x0000004000087824 */ /* 0x000fe200078e00ff */
[----:B------:R-:W-:Y:S01]  /*21c0*/  UISETP.LT.U32.AND UP0, UPT, UR40, 0x5, UP0 ;  /* 0x000000052800788c */ /* 0x000fe20008701070 */
[----:B------:R-:W-:Y:S01]  /*21d0*/  SHF.R.S32.HI R21, RZ, 0x1f, R89 ;  /* 0x0000001fff157819 */ /* 0x000fe20000011459 */
[----:B------:R-:W-:Y:S01]  /*21e0*/  ULDC.64 UR8, c[0x0][0x5d0] ;  /* 0x0001740000087ab9 */ /* 0x000fe20000000a00 */
[----:B------:R-:W-:Y:S01]  /*21f0*/  SHF.R.U32.HI R4, RZ, 0x1, R4 ;  /* 0x00000001ff047819 */ /* 0x000fe20000011604 */
[----:B------:R-:W-:-:S02]  /*2200*/  UIMAD.WIDE.U32 UR4, UR39, -0x33333333, URZ ;  /* 0xcccccccd270478a5 */ /* 0x000fc4000f8e003f */
[----:B------:R-:W-:Y:S01]  /*2210*/  USEL UR6, URZ, 0x1, !UP0 ;  /* 0x000000013f067887 */ /* 0x000fe2000c000000 */
[--C-:B------:R-:W-:Y:S01]  /*2220*/  IADD3 R7, RZ, -R4, -R3.reuse ;  /* 0x80000004ff077210 */ /* 0x100fe20007ffe803 */
[----:B------:R-:W-:Y:S01]  /*2230*/  USHF.R.U32.HI UR4, URZ, 0x2, UR5 ;  /* 0x000000023f047899 */ /* 0x000fe20008011605 */
[----:B------:R-:W-:Y:S01]  /*2240*/  LOP3.LUT R3, R8, 0x40, R3, 0xe2, !PT ;  /* 0x0000004008037812 */ /* 0x000fe200078ee203 */
[----:B------:R-:W-:Y:S01]  /*2250*/  IMAD R8, R21, UR8, RZ ;  /* 0x0000000815087c24 */ /* 0x000fe2000f8e02ff */
[----:B----4-:R-:W-:Y:S01]  /*2260*/  ISETP.GE.AND P0, PT, R11, R6, PT ;  /* 0x000000060b00720c */ /* 0x010fe20003f06270 */
[----:B------:R-:W-:Y:S01]  /*2270*/  IMAD R10, R5, -0x2, R6 ;  /* 0xfffffffe050a7824 */ /* 0x000fe200078e0206 */
[----:B------:R-:W-:Y:S01]  /*2280*/  ULOP3.LUT UR38, UR38, UR6, URZ, 0x3c, !UPT ;  /* 0x0000000626267292 */ /* 0x000fe2000f8e3c3f */
[----:B------:R-:W-:Y:S01]  /*2290*/  IMAD.SHL.U32 R5, R96, 0x100, RZ ;  /* 0x0000010060057824 */ /* 0x000fe200078e00ff */
[----:B------:R-:W-:Y:S01]  /*22a0*/  UIMAD UR39, UR4, -0x5, UR39 ;  /* 0xfffffffb042778a4 */ /* 0x000fe2000f8e0227 */
[----:B------:R-:W-:Y:S01]  /*22b0*/  IMAD.SHL.U32 R6, R18, 0x2, RZ ;  /* 0x0000000212067824 */ /* 0x000fe200078e00ff */
[----:B------:R-:W-:Y:S01]  /*22c0*/  @UP1 ULOP3.LUT UR38, UR38, 0x1, UR4, 0x78, !UPT ;  /* 0x0000000126261892 */ /* 0x000fe2000f8e7804 */
[----:B------:R-:W-:Y:S01]  /*22d0*/  IMAD R0, R0, -0x40, R7 ;  /* 0xffffffc000007824 */ /* 0x000fe200078e0207 */
[----:B------:R-:W-:Y:S01]  /*22e0*/  ISETP.GE.OR P0, PT, R5, UR7, P0 ;  /* 0x0000000705007c0c */ /* 0x000fe20008706670 */
[----:B------:R-:W-:Y:S01]  /*22f0*/  IMAD.WIDE R96, R96, 0x100, RZ ;  /* 0x0000010060607825 */ /* 0x000fe200078e02ff */
[----:B------:R-:W-:-:S03]  /*2300*/  LOP3.LUT R6, R11, 0x6, R6, 0xf8, !PT ;  /* 0x000000060b067812 */ /* 0x000fc600078ef806 */
[----:B------:R-:W-:Y:S01]  /*2310*/  IMAD R13, R89, UR9, R8 ;  /* 0x00000009590d7c24 */ /* 0x000fe2000f8e0208 */
[----:B------:R-:W-:Y:S02]  /*2320*/  SHF.R.S32.HI R7, RZ, 0x1f, R6 ;  /* 0x0000001fff077819 */ /* 0x000fe40000011406 */
[----:B------:R-:W-:Y:S01]  /*2330*/  LOP3.LUT R113, R96, R3, R4, 0xfe, !PT ;  /* 0x0000000360717212 */ /* 0x000fe200078efe04 */
[----:B------:R-:W-:Y:S01]  /*2340*/  IMAD.IADD R4, R10, 0x1, -R11 ;  /* 0x000000010a047824 */ /* 0x000fe200078e0a0b */
[----:B------:R-:W-:Y:S01]  /*2350*/  IADD3 R3, -R5, UR7, R0 ;  /* 0x0000000705037c10 */ /* 0x000fe2000fffe100 */
[----:B------:R-:W-:-:S04]  /*2360*/  IMAD.WIDE.U32 R8, R89, UR8, R6 ;  /* 0x0000000859087c25 */ /* 0x000fc8000f8e0006 */
[----:B------:R-:W-:Y:S02]  /*2370*/  IMAD.IADD R9, R9, 0x1, R13 ;  /* 0x0000000109097824 */ /* 0x000fe400078e020d */
[----:B------:R-:W-:Y:S01]  /*2380*/  IMAD.MOV.U32 R0, RZ, RZ, -0x1 ;  /* 0xffffffffff007424 */ /* 0x000fe200078e00ff */
[----:B------:R-:W-:Y:S06]  /*2390*/  @P0 BRA `(.L_x_34) ;  /* 0x0000004c00780947 */ /* 0x000fec0003800000 */
[----:B------:R-:W0:Y:S01]  /*23a0*/  LDC.64 R12, c[0x0][0x5c8] ;  /* 0x00017200ff0c7b82 */ /* 0x000e220000000a00 */
[----:B-----5:R-:W-:Y:S01]  /*23b0*/  FSETP.NEU.AND P1, PT, R90, RZ, PT ;  /* 0x000000ff5a00720b */ /* 0x020fe20003f2d000 */
[----:B------:R-:W-:Y:S01]  /*23c0*/  BSSY B0, `(.L_x_34) ;  /* 0x00004db000007945 */ /* 0x000fe20003800000 */
[----:B------:R-:W-:-:S04]  /*23d0*/  ISETP.GT.AND P6, PT, R4, RZ, PT ;  /* 0x000000ff0400720c */ /* 0x000fc80003fc4270 */
[----:B------:R-:W-:Y:S01]  /*23e0*/  ISETP.GT.AND P0, PT, R3, RZ, P6 ;  /* 0x000000ff0300720c */ /* 0x000fe20003704270 */
[-C--:B0-----:R-:W-:Y:S02]  /*23f0*/  IMAD R10, R97, R12.reuse, RZ ;  /* 0x0000000c610a7224 */ /* 0x081fe400078e02ff */
[----:B------:R-:W-:-:S04]  /*2400*/  IMAD.WIDE.U32 R104, R113, R12, R8 ;  /* 0x0000000c71687225 */ /* 0x000fc800078e0008 */
[----:B------:R-:W-:-:S04]  /*2410*/  IMAD R5, R113, R13, R10 ;  /* 0x0000000d71057224 */ /* 0x000fc800078e020a */
[----:B------:R-:W-:Y:S01]  /*2420*/  IMAD.IADD R95, R105, 0x1, R5 ;  /* 0x00000001695f7824 */ /* 0x000fe200078e0205 */
[----:B------:R-:W-:Y:S06]  /*2430*/  @!P1 BRA `(.L_x_35) ;  /* 0x0000003400749947 */ /* 0x000fec0003800000 */
[----:B------:R-:W0:Y:S01]  /*2440*/  LDC.64 R14, c[0x0][0x5b8] ;  /* 0x00016e00ff0e7b82 */ /* 0x000e220000000a00 */
[----:B------:R-:W-:-:S07]  /*2450*/  ULDC.64 UR4, c[0x0][0x5c0] ;  /* 0x0001700000047ab9 */ /* 0x000fce0000000a00 */
[----:B------:R-:W1:Y:S08]  /*2460*/  LDC.64 R98, c[0x0][0x5b0] ;  /* 0x00016c00ff627b82 */ /* 0x000e700000000a00 */
[----:B------:R-:W3:Y:S01]  /*2470*/  LDC.64 R10, c[0x0][0x5a8] ;  /* 0x00016a00ff0a7b82 */ /* 0x000ee20000000a00 */
[-C--:B0-----:R-:W-:Y:S02]  /*2480*/  IMAD R8, R21, R14.reuse, RZ ;  /* 0x0000000e15087224 */ /* 0x081fe400078e02ff */
[----:B------:R-:W-:-:S04]  /*2490*/  IMAD.WIDE.U32 R20, R89, R14, R6 ;  /* 0x0000000e59147225 */ /* 0x000fc800078e0006 */
[----:B--2---:R-:W-:Y:S02]  /*24a0*/  IMAD R91, R89, R15, R8 ;  /* 0x0000000f595b7224 */ /* 0x004fe400078e0208 */
[-C--:B-1----:R-:W-:Y:S02]  /*24b0*/  IMAD R8, R97, R98.reuse, RZ ;  /* 0x0000006261087224 */ /* 0x082fe400078e02ff */
[----:B------:R-:W-:Y:S02]  /*24c0*/  IMAD.IADD R93, R21, 0x1, R91 ;  /* 0x00000001155d7824 */ /* 0x000fe400078e025b */
[----:B------:R-:W-:Y:S02]  /*24d0*/  IMAD.MOV.U32 R92, RZ, RZ, R20 ;  /* 0x000000ffff5c7224 */ /* 0x000fe400078e0014 */
[C---:B------:R-:W-:Y:S02]  /*24e0*/  IMAD R109, R113.reuse, R99, R8 ;  /* 0x00000063716d7224 */ /* 0x040fe400078e0208 */
[----:B------:R-:W-:-:S04]  /*24f0*/  IMAD.WIDE.U32 R8, R113, R98, R92 ;  /* 0x0000006271087225 */ /* 0x000fc800078e005c */
[----:B------:R-:W-:Y:S01]  /*2500*/  IMAD.IADD R5, R9, 0x1, R109 ;  /* 0x0000000109057824 */ /* 0x000fe200078e026d */
[----:B---3--:R-:W-:-:S04]  /*2510*/  LEA R100, P1, R8, R10, 0x1 ;  /* 0x0000000a08647211 */ /* 0x008fc800078208ff */
[----:B------:R-:W-:-:S05]  /*2520*/  LEA.HI.X R101, R8, R11, R5, 0x1, P1 ;  /* 0x0000000b08657211 */ /* 0x000fca00008f0c05 */
[----:B------:R-:W2:Y:S01]  /*2530*/  @P0 LDG.E.LTC128B.U16 R5, desc[UR36][R100.64] ;  /* 0x0000002464050981 */ /* 0x000ea2000c1e1520 */
[----:B------:R-:W-:Y:S01]  /*2540*/  LEA R94, P1, R104, UR4, 0x1 ;  /* 0x00000004685e7c11 */ /* 0x000fe2000f8208ff */
[----:B------:R-:W-:Y:S01]  /*2550*/  IMAD.WIDE.U32 R8, R113, R98, R6 ;  /* 0x0000006271087225 */ /* 0x000fe200078e0006 */
[----:B------:R-:W-:Y:S01]  /*2560*/  ISETP.GT.AND P4, PT, R4, 0x1, PT ;  /* 0x000000010400780c */ /* 0x000fe20003f84270 */
[----:B------:R-:W-:Y:S01]  /*2570*/  BSSY B1, `(.L_x_36) ;  /* 0x0000012000017945 */ /* 0x000fe20003800000 */
[----:B------:R-:W-:Y:S01]  /*2580*/  LEA.HI.X R95, R104, UR5, R95, 0x1, P1 ;  /* 0x00000005685f7c11 */ /* 0x000fe200088f0c5f */
[----:B------:R-:W-:Y:S01]  /*2590*/  IMAD.IADD R9, R109, 0x1, R9 ;  /* 0x000000016d097824 */ /* 0x000fe200078e0209 */
[----:B------:R-:W-:Y:S02]  /*25a0*/  ISETP.GT.AND P1, PT, R3, RZ, P4 ;  /* 0x000000ff0300720c */ /* 0x000fe40002724270 */
[----:B------:R-:W-:Y:S01]  /*25b0*/  P2R R107, PR, RZ, 0x10 ;  /* 0x00000010ff6b7803 */ /* 0x000fe20000000000 */
[----:B------:R-:W-:-:S04]  /*25c0*/  IMAD.WIDE.U32 R102, R89, R14, R8 ;  /* 0x0000000e59667225 */ /* 0x000fc800078e0008 */
[----:B------:R-:W-:Y:S01]  /*25d0*/  IMAD.IADD R9, R91, 0x1, R103 ;  /* 0x000000015b097824 */ /* 0x000fe200078e0267 */
[----:B------:R-:W-:Y:S02]  /*25e0*/  LEA R8, P2, R102, R10, 0x1 ;  /* 0x0000000a66087211 */ /* 0x000fe400078408ff */
[----:B------:R-:W-:Y:S02]  /*25f0*/  SHF.L.U64.HI R103, R98, 0x3, R99 ;  /* 0x0000000362677819 */ /* 0x000fe40000010263 */
[----:B------:R-:W-:Y:S01]  /*2600*/  LEA.HI.X R9, R102, R11, R9, 0x1, P2 ;  /* 0x0000000b66097211 */ /* 0x000fe200010f0c09 */
[----:B------:R-:W-:Y:S02]  /*2610*/  IMAD.SHL.U32 R102, R98, 0x8, RZ ;  /* 0x0000000862667824 */ /* 0x000fe400078e00ff */
[----:B--2---:R-:W-:-:S05]  /*2620*/  HADD2.F32 R15, -RZ, R5.H0_H0 ;  /* 0x20000005ff0f7230 */ /* 0x004fca0000004100 */
[----:B------:R-:W-:-:S04]  /*2630*/  FMUL R15, R15, R90 ;  /* 0x0000005a0f0f7220 */ /* 0x000fc80000400000 */
[----:B------:R-:W-:-:S05]  /*2640*/  FFMA R15, R56, R88, R15 ;  /* 0x00000058380f7223 */ /* 0x000fca000000000f */
[----:B------:R-:W-:-:S05]  /*2650*/  F2FP.F16.F32.PACK_AB R15, RZ, R15 ;  /* 0x0000000fff0f723e */ /* 0x000fca00000000ff */
[----:B------:R0:W-:Y:S01]  /*2660*/  @P0 STG.E.U16 desc[UR36][R94.64], R15 ;  /* 0x0000000f5e000986 */ /* 0x0001e2000c101524 */
[----:B------:R-:W-:Y:S05]  /*2670*/  @!P1 BRA `(.L_x_37) ;  /* 0x0000000000049947 */ /* 0x000fea0003800000 */
[----:B------:R1:W5:Y:S02]  /*2680*/  LDG.E.LTC128B.U16 R5, desc[UR36][R8.64+0x2] ;  /* 0x0000022408057981 */ /* 0x000364000c1e1520 */
.L_x_37:
[----:B------:R-:W-:Y:S05]  /*2690*/  BSYNC B1 ;  /* 0x0000000000017941 */ /* 0x000fea0003800000 */
.L_x_36:
[----:B0----5:R-:W-:Y:S01]  /*26a0*/  HADD2.F32 R15, -RZ, R5.H0_H0 ;  /* 0x20000005ff0f7230 */ /* 0x021fe20000004100 */
[----:B------:R-:W-:Y:S01]  /*26b0*/  ISETP.GT.AND P0, PT, R3, 0x8, P6 ;  /* 0x000000080300780c */ /* 0x000fe20003704270 */
[----:B------:R-:W-:-:S04]  /*26c0*/  IMAD.WIDE.U32 R104, R113, R98, R102 ;  /* 0x0000006271687225 */ /* 0x000fc800078e0066 */
[----:B------:R-:W-:Y:S01]  /*26d0*/  FMUL R56, R15, R90 ;  /* 0x0000005a0f387220 */ /* 0x000fe20000400000 */
[----:B------:R-:W-:Y:S01]  /*26e0*/  IMAD.IADD R109, R109, 0x1, R105 ;  /* 0x000000016d6d7824 */ /* 0x000fe200078e0269 */
[----:B------:R-:W-:Y:S02]  /*26f0*/  IADD3 R15, P2, R20, R104, RZ ;  /* 0x00000068140f7210 */ /* 0x000fe40007f5e0ff */
[----:B------:R-:W-:-:S03]  /*2700*/  FFMA R57, R57, R88, R56 ;  /* 0x0000005839397223 */ /* 0x000fc60000000038 */
[----:B------:R-:W-:Y:S01]  /*2710*/  IMAD.X R100, R109, 0x1, R93, P2 ;  /* 0x000000016d647824 */ /* 0x000fe200010e065d */
[C---:B------:R-:W-:Y:S02]  /*2720*/  LEA R56, P2, R15.reuse, R10, 0x1 ;  /* 0x0000000a0f387211 */ /* 0x040fe400078408ff */
[----:B------:R-:W-:Y:S02]  /*2730*/  F2FP.F16.F32.PACK_AB R101, RZ, R57 ;  /* 0x00000039ff65723e */ /* 0x000fe400000000ff */
[----:B------:R-:W-:Y:S02]  /*2740*/  LEA.HI.X R57, R15, R11, R100, 0x1, P2 ;  /* 0x0000000b0f397211 */ /* 0x000fe400010f0c64 */
[----:B------:R-:W-:Y:S01]  /*2750*/  PRMT R15, R5, 0x7610, R15 ;  /* 0x00007610050f7816 */ /* 0x000fe2000000000f */
[----:B------:R0:W-:Y:S05]  /*2760*/  @P1 STG.E.U16 desc[UR36][R94.64+0x2], R101 ;  /* 0x000002655e001986 */ /* 0x0001ea000c101524 */
[----:B------:R2:W3:Y:S01]  /*2770*/  @P0 LDG.E.LTC128B.U16 R15, desc[UR36][R56.64] ;  /* 0x00000024380f0981 */ /* 0x0004e2000c1e1520 */
[----:B------:R-:W-:Y:S01]  /*2780*/  IADD3 R104, P1, R6, R104, RZ ;  /* 0x0000006806687210 */ /* 0x000fe20007f3e0ff */
[----:B------:R-:W-:Y:S01]  /*2790*/  BSSY B1, `(.L_x_38) ;  /* 0x0000012000017945 */ /* 0x000fe20003800000 */
[----:B------:R-:W-:-:S03]  /*27a0*/  SHF.L.U64.HI R111, R12, 0x4, R13 ;  /* 0x000000040c6f7819 */ /* 0x000fc6000001020d */
[----:B------:R-:W-:Y:S01]  /*27b0*/  IMAD.X R105, R7, 0x1, R109, P1 ;  /* 0x0000000107697824 */ /* 0x000fe200008e066d */
[----:B------:R-:W-:Y:S01]  /*27c0*/  ISETP.GT.AND P1, PT, R3, 0x8, P4 ;  /* 0x000000080300780c */ /* 0x000fe20002724270 */
[----:B------:R-:W-:Y:S02]  /*27d0*/  IMAD.SHL.U32 R109, R12, 0x10, RZ ;  /* 0x000000100c6d7824 */ /* 0x000fe400078e00ff */
[----:B------:R-:W-:-:S03]  /*27e0*/  IMAD.WIDE.U32 R104, R89, R14, R104 ;  /* 0x0000000e59687225 */ /* 0x000fc600078e0068 */
[----:B------:R-:W-:Y:S02]  /*27f0*/  IADD3 R100, P2, R109, R94, RZ ;  /* 0x0000005e6d647210 */ /* 0x000fe40007f5e0ff */
[----:B--2---:R-:W-:-:S03]  /*2800*/  LEA R56, P3, R104, R10, 0x1 ;  /* 0x0000000a68387211 */ /* 0x004fc600078608ff */
[----:B0-----:R-:W-:Y:S02]  /*2810*/  IMAD.X R101, R111, 0x1, R95, P2 ;  /* 0x000000016f657824 */ /* 0x001fe400010e065f */
[----:B---3--:R-:W-:-:S05]  /*2820*/  HADD2.F32 R5, -RZ, R15.H0_H0 ;  /* 0x2000000fff057230 */ /* 0x008fca0000004100 */
[----:B------:R-:W-:-:S04]  /*2830*/  FMUL R5, R5, R90 ;  /* 0x0000005a05057220 */ /* 0x000fc80000400000 */
[----:B------:R-:W-:Y:S01]  /*2840*/  FFMA R5, R58, R88, R5 ;  /* 0x000000583a057223 */ /* 0x000fe20000000005 */
[----:B------:R-:W-:-:S04]  /*2850*/  IMAD.IADD R58, R91, 0x1, R105 ;  /* 0x000000015b3a7824 */ /* 0x000fc800078e0269 */
[----:B------:R-:W-:Y:S02]  /*2860*/  F2FP.F16.F32.PACK_AB R5, RZ, R5 ;  /* 0x00000005ff05723e */ /* 0x000fe400000000ff */
[----:B------:R-:W-:-:S03]  /*2870*/  LEA.HI.X R57, R104, R11, R58, 0x1, P3 ;  /* 0x0000000b68397211 */ /* 0x000fc600018f0c3a */
[----:B------:R0:W-:Y:S01]  /*2880*/  @P0 STG.E.U16 desc[UR36][R100.64], R5 ;  /* 0x0000000564000986 */ /* 0x0001e2000c101524 */
[----:B------:R-:W-:Y:S05]  /*2890*/  @!P1 BRA `(.L_x_39) ;  /* 0x0000000000049947 */ /* 0x000fea0003800000 */
[----:B------:R2:W5:Y:S02]  /*28a0*/  LDG.E.LTC128B.U16 R15, desc[UR36][R56.64+0x2] ;  /* 0x00000224380f7981 */ /* 0x000564000c1e1520 */
.L_x_39:
[----:B------:R-:W-:Y:S05]  /*28b0*/  BSYNC B1 ;  /* 0x0000000000017941 */ /* 0x000fea0003800000 */
.L_x_38:
[----:B0----5:R-:W-:Y:S01]  /*28c0*/  HADD2.F32 R5, -RZ, R15.H0_H0 ;  /* 0x2000000fff057230 */ /* 0x021fe20000004100 */
[----:B------:R-:W-:Y:S01]  /*28d0*/  ISETP.GT.AND P4, PT, R4, 0x8, PT ;  /* 0x000000080400780c */ /* 0x000fe20003f84270 */
[----:B------:R-:W-:Y:S01]  /*28e0*/  BSSY B1, `(.L_x_40) ;  /* 0x000000d000017945 */ /* 0x000fe20003800000 */
[----:B------:R-:W-:Y:S02]  /*28f0*/  PRMT R104, R15, 0x7610, R104 ;  /* 0x000076100f687816 */ /* 0x000fe40000000068 */
[----:B------:R-:W-:Y:S01]  /*2900*/  FMUL R58, R5, R90 ;  /* 0x0000005a053a7220 */ /* 0x000fe20000400000 */
[----:B------:R-:W-:Y:S02]  /*2910*/  ISETP.GT.AND P0, PT, R3, RZ, P4 ;  /* 0x000000ff0300720c */ /* 0x000fe40002704270 */
[----:B------:R-:W-:Y:S01]  /*2920*/  P2R R108, PR, RZ, 0x10 ;  /* 0x00000010ff6c7803 */ /* 0x000fe20000000000 */
[----:B------:R-:W-:Y:S01]  /*2930*/  FFMA R58, R59, R88, R58 ;  /* 0x000000583b3a7223 */ /* 0x000fe2000000003a */
[----:B------:R-:W-:-:S04]  /*2940*/  IMAD.MOV.U32 R59, RZ, RZ, R101 ;  /* 0x000000ffff3b7224 */ /* 0x000fc800078e0065 */
[----:B------:R-:W-:-:S04]  /*2950*/  F2FP.F16.F32.PACK_AB R58, RZ, R58 ;  /* 0x0000003aff3a723e */ /* 0x000fc800000000ff */
[----:B------:R-:W-:Y:S01]  /*2960*/  PRMT R5, R58, 0x7610, R5 ;  /* 0x000076103a057816 */ /* 0x000fe20000000005 */
[----:B------:R-:W-:-:S05]  /*2970*/  IMAD.MOV.U32 R58, RZ, RZ, R100 ;  /* 0x000000ffff3a7224 */ /* 0x000fca00078e0064 */
[----:B------:R0:W-:Y:S01]  /*2980*/  @P1 STG.E.U16 desc[UR36][R58.64+0x2], R5 ;  /* 0x000002053a001986 */ /* 0x0001e2000c101524 */
[----:B------:R-:W-:Y:S05]  /*2990*/  @!P0 BRA `(.L_x_41) ;  /* 0x0000000000048947 */ /* 0x000fea0003800000 */
[----:B------:R3:W5:Y:S02]  /*29a0*/  LDG.E.LTC128B.U16 R104, desc[UR36][R8.64+0x10] ;  /* 0x0000102408687981 */ /* 0x000764000c1e1520 */
.L_x_41:
[----:B------:R-:W-:Y:S05]  /*29b0*/  BSYNC B1 ;  /* 0x0000000000017941 */ /* 0x000fea0003800000 */
.L_x_40:
[----:B-----5:R-:W-:Y:S01]  /*29c0*/  HADD2.F32 R15, -RZ, R104.H0_H0 ;  /* 0x20000068ff0f7230 */ /* 0x020fe20000004100 */
[----:B------:R-:W-:Y:S01]  /*29d0*/  ISETP.GT.AND P3, PT, R4, 0x9, PT ;  /* 0x000000090400780c */ /* 0x000fe20003f64270 */
[C---:B0-----:R-:W-:Y:S01]  /*29e0*/  IMAD.SHL.U32 R5, R12.reuse, 0x100, RZ ;  /* 0x000001000c057824 */ /* 0x041fe200078e00ff */
[----:B------:R-:W-:Y:S02]  /*29f0*/  BSSY B1, `(.L_x_42) ;  /* 0x000000c000017945 */ /* 0x000fe40003800000 */
[----:B------:R-:W-:Y:S01]  /*2a00*/  FMUL R105, R15, R90 ;  /* 0x0000005a0f697220 */ /* 0x000fe20000400000 */
[----:B------:R-:W-:Y:S02]  /*2a10*/  SHF.L.U64.HI R15, R12, 0x8, R13 ;  /* 0x000000080c0f7819 */ /* 0x000fe4000001020d */
[----:B------:R-:W-:Y:S01]  /*2a20*/  IADD3 R12, P1, P2, R5, R94, R109 ;  /* 0x0000005e050c7210 */ /* 0x000fe20007a3e06d */
[----:B------:R-:W-:Y:S01]  /*2a30*/  FFMA R105, R60, R88, R105 ;  /* 0x000000583c697223 */ /* 0x000fe20000000069 */
[----:B------:R-:W-:-:S02]  /*2a40*/  P2R R109, PR, RZ, 0x8 ;  /* 0x00000008ff6d7803 */ /* 0x000fc40000000000 */
[----:B------:R-:W-:Y:S02]  /*2a50*/  IADD3.X R13, R15, R95, R111, P1, P2 ;  /* 0x0000005f0f0d7210 */ /* 0x000fe40000fe446f */
[----:B------:R-:W-:Y:S02]  /*2a60*/  F2FP.F16.F32.PACK_AB R105, RZ, R105 ;  /* 0x00000069ff69723e */ /* 0x000fe400000000ff */
[----:B------:R-:W-:-:S03]  /*2a70*/  ISETP.GT.AND P1, PT, R3, RZ, P3 ;  /* 0x000000ff0300720c */ /* 0x000fc60001f24270 */
[----:B------:R0:W-:Y:S10]  /*2a80*/  @P0 STG.E.U16 desc[UR36][R94.64+0x10], R105 ;  /* 0x000010695e000986 */ /* 0x0001f4000c101524 */
[----:B------:R-:W-:Y:S05]  /*2a90*/  @!P1 BRA `(.L_x_43) ;  /* 0x0000000000049947 */ /* 0x000fea0003800000 */
[----:B------:R4:W5:Y:S02]  /*2aa0*/  LDG.E.LTC128B.U16 R104, desc[UR36][R8.64+0x12] ;  /* 0x0000122408687981 */ /* 0x000964000c1e1520 */
.L_x_43:
[----:B------:R-:W-:Y:S05]  /*2ab0*/  BSYNC B1 ;  /* 0x0000000000017941 */ /* 0x000fea0003800000 */
.L_x_42:
[----:B0----5:R-:W-:Y:S01]  /*2ac0*/  HADD2.F32 R105, -RZ, R104.H0_H0 ;  /* 0x20000068ff697230 */ /* 0x021fe20000004100 */
[----:B------:R-:W-:Y:S01]  /*2ad0*/  ISETP.GT.AND P0, PT, R3, 0x8, P4 ;  /* 0x000000080300780c */ /* 0x000fe20002704270 */
[----:B------:R-:W-:Y:S03]  /*2ae0*/  BSSY B1, `(.L_x_44) ;  /* 0x000000a000017945 */ /* 0x000fe60003800000 */
[----:B------:R-:W-:-:S04]  /*2af0*/  FMUL R60, R105, R90 ;  /* 0x0000005a693c7220 */ /* 0x000fc80000400000 */
[----:B------:R-:W-:Y:S01]  /*2b00*/  FFMA R60, R61, R88, R60 ;  /* 0x000000583d3c7223 */ /* 0x000fe2000000003c */
[----:B------:R-:W-:-:S04]  /*2b10*/  @P1 IMAD.MOV.U32 R61, RZ, RZ, R95 ;  /* 0x000000ffff3d1224 */ /* 0x000fc800078e005f */
[----:B------:R-:W-:-:S04]  /*2b20*/  F2FP.F16.F32.PACK_AB R60, RZ, R60 ;  /* 0x0000003cff3c723e */ /* 0x000fc800000000ff */
[----:B------:R-:W-:Y:S01]  /*2b30*/  PRMT R105, R60, 0x7610, R105 ;  /* 0x000076103c697816 */ /* 0x000fe20000000069 */
[----:B------:R-:W-:-:S05]  /*2b40*/  @P1 IMAD.MOV.U32 R60, RZ, RZ, R94 ;  /* 0x000000ffff3c1224 */ /* 0x000fca00078e005e */
[----:B------:R0:W-:Y:S01]  /*2b50*/  @P1 STG.E.U16 desc[UR36][R60.64+0x12], R105 ;  /* 0x000012693c001986 */ /* 0x0001e2000c101524 */
[----:B------:R-:W-:Y:S05]  /*2b60*/  @!P0 BRA `(.L_x_45) ;  /* 0x0000000000048947 */ /* 0x000fea0003800000 */
[----:B------:R0:W5:Y:S02]  /*2b70*/  LDG.E.LTC128B.U16 R104, desc[UR36][R56.64+0x10] ;  /* 0x0000102438687981 */ /* 0x000164000c1e1520 */
.L_x_45:
[----:B------:R-:W-:Y:S05]  /*2b80*/  BSYNC B1 ;  /* 0x0000000000017941 */ /* 0x000fea0003800000 */
.L_x_44:
[----:B0----5:R-:W-:Y:S01]  /*2b90*/  HADD2.F32 R61, -RZ, R104.H0_H0 ;  /* 0x20000068ff3d7230 */ /* 0x021fe20000004100 */
[----:B------:R-:W-:Y:S01]  /*2ba0*/  ISETP.GT.AND P1, PT, R3, 0x8, P3 ;  /* 0x000000080300780c */ /* 0x000fe20001f24270 */
[----:B------:R-:W-:Y:S03]  /*2bb0*/  BSSY B1, `(.L_x_46) ;  /* 0x0000007000017945 */ /* 0x000fe60003800000 */
[----:B------:R-:W-:-:S04]  /*2bc0*/  FMUL R61, R61, R90 ;  /* 0x0000005a3d3d7220 */ /* 0x000fc80000400000 */
[----:B------:R-:W-:-:S05]  /*2bd0*/  FFMA R61, R62, R88, R61 ;  /* 0x000000583e3d7223 */ /* 0x000fca000000003d */
[----:B------:R-:W-:-:S05]  /*2be0*/  F2FP.F16.F32.PACK_AB R61, RZ, R61 ;  /* 0x0000003dff3d723e */ /* 0x000fca00000000ff */
[----:B------:R0:W-:Y:S01]  /*2bf0*/  @P0 STG.E.U16 desc[UR36][R58.64+0x10], R61 ;  /* 0x0000103d3a000986 */ /* 0x0001e2000c101524 */
[----:B------:R-:W-:Y:S05]  /*2c00*/  @!P1 BRA `(.L_x_47) ;  /* 0x0000000000049947 */ /* 0x000fea0003800000 */
[----:B------:R0:W5:Y:S02]  /*2c10*/  LDG.E.LTC128B.U16 R104, desc[UR36][R56.64+0x12] ;  /* 0x0000122438687981 */ /* 0x000164000c1e1520 */
.L_x_47:
[----:B------:R-:W-:Y:S05]  /*2c20*/  BSYNC B1 ;  /* 0x0000000000017941 */ /* 0x000fea0003800000 */
.L_x_46:
[----:B0----5:R-:W-:Y:S01]  /*2c30*/  HADD2.F32 R61, -RZ, R104.H0_H0 ;  /* 0x20000068ff3d7230 */ /* 0x021fe20000004100 */
[----:B------:R-:W-:Y:S01]  /*2c40*/  IADD3 R113, P0, R113, 0x80, RZ ;  /* 0x0000008071717810 */ /* 0x000fe20007f1e0ff */
[----:B------:R-:W-:Y:S01]  /*2c50*/  BSSY B1, `(.L_x_48) ;  /* 0x000000b000017945 */ /* 0x000fe20003800000 */
[----:B------:R-:W-:Y:S02]  /*2c60*/  ISETP.GT.AND P2, PT, R4, 0x10, PT ;  /* 0x000000100400780c */ /* 0x000fe40003f44270 */
[----:B------:R-:W-:Y:S01]  /*2c70*/  FMUL R60, R61, R90 ;  /* 0x0000005a3d3c7220 */ /* 0x000fe20000400000 */
[----:B------:R-:W-:Y:S01]  /*2c80*/  IMAD.X R97, RZ, RZ, R97, P0 ;  /* 0x000000ffff617224 */ /* 0x000fe200000e0661 */
[----:B------:R-:W-:Y:S02]  /*2c90*/  ISETP.GT.AND P0, PT, R3, RZ, P2 ;  /* 0x000000ff0300720c */ /* 0x000fe40001704270 */
[----:B------:R-:W-:Y:S01]  /*2ca0*/  FFMA R60, R63, R88, R60 ;  /* 0x000000583f3c7223 */ /* 0x000fe2000000003c */
[----:B------:R-:W-:-:S04]  /*2cb0*/  P2R R105, PR, RZ, 0x4 ;  /* 0x00000004ff697803 */ /* 0x000fc80000000000 */
[----:B------:R-:W-:-:S05]  /*2cc0*/  F2FP.F16.F32.PACK_AB R60, RZ, R60 ;  /* 0x0000003cff3c723e */ /* 0x000fca00000000ff */
[----:B------:R0:W-:Y:S01]  /*2cd0*/  @P1 STG.E.U16 desc[UR36][R58.64+0x12], R60 ;  /* 0x0000123c3a001986 */ /* 0x0001e2000c101524 */
[----:B------:R-:W-:Y:S05]  /*2ce0*/  @!P0 BRA `(.L_x_49) ;  /* 0x0000000000048947 */ /* 0x000fea0003800000 */
[----:B------:R0:W5:Y:S02]  /*2cf0*/  LDG.E.LTC128B.U16 R104, desc[UR36][R8.64+0x20] ;  /* 0x0000202408687981 */ /* 0x000164000c1e1520 */
.L_x_49:
[----:B------:R-:W-:Y:S05]  /*2d00*/  BSYNC B1 ;  /* 0x0000000000017941 */ /* 0x000fea0003800000 */
.L_x_48:
[----:B-----5:R-:W-:Y:S01]  /*2d10*/  HADD2.F32 R21, -RZ, R104.H0_H0 ;  /* 0x20000068ff157230 */ /* 0x020fe20000004100 */
[----:B------:R-:W-:Y:S01]  /*2d20*/  ISETP.GT.AND P1, PT, R4, 0x11, PT ;  /* 0x000000110400780c */ /* 0x000fe20003f24270 */
[-C--:B0-----:R-:W-:Y:S01]  /*2d30*/  IMAD R60, R97, R98.reuse, RZ ;  /* 0x00000062613c7224 */ /* 0x081fe200078e02ff */
[----:B------:R-:W-:Y:S01]  /*2d40*/  BSSY B1, `(.L_x_50) ;  /* 0x0000021000017945 */ /* 0x000fe20003800000 */
[----:B------:R-:W-:-:S04]  /*2d50*/  IMAD.WIDE.U32 R62, R113, R98, R6 ;  /* 0x00000062713e7225 */ /* 0x000fc800078e0006 */
[----:B------:R-:W-:Y:S01]  /*2d60*/  FMUL R21, R21, R90 ;  /* 0x0000005a15157220 */ /* 0x000fe20000400000 */
[----:B------:R-:W-:-:S03]  /*2d70*/  IMAD R111, R113, R99, R60 ;  /* 0x00000063716f7224 */ /* 0x000fc600078e023c */
[----:B------:R-:W-:Y:S01]  /*2d80*/  FFMA R21, R64, R88, R21 ;  /* 0x0000005840157223 */ /* 0x000fe20000000015 */
[----:B------:R-:W-:-:S04]  /*2d90*/  IMAD.WIDE.U32 R60, R113, R98, R92 ;  /* 0x00000062713c7225 */ /* 0x000fc800078e005c */
[----:B------:R-:W-:Y:S01]  /*2da0*/  F2FP.F16.F32.PACK_AB R21, RZ, R21 ;  /* 0x00000015ff15723e */ /* 0x000fe200000000ff */
[----:B------:R-:W-:Y:S02]  /*2db0*/  IMAD.IADD R63, R111, 0x1, R63 ;  /* 0x000000016f3f7824 */ /* 0x000fe400078e023f */
[----:B------:R-:W-:Y:S01]  /*2dc0*/  IMAD.WIDE.U32 R98, R113, R98, R102 ;  /* 0x0000006271627225 */ /* 0x000fe200078e0066 */
[----:B------:R-:W-:-:S03]  /*2dd0*/  PRMT R97, R21, 0x7610, R97 ;  /* 0x0000761015617816 */ /* 0x000fc60000000061 */
[----:B------:R-:W-:Y:S02]  /*2de0*/  IMAD.IADD R21, R61, 0x1, R111 ;  /* 0x000000013d157824 */ /* 0x000fe400078e026f */
[----:B------:R0:W-:Y:S01]  /*2df0*/  @P0 STG.E.U16 desc[UR36][R94.64+0x20], R97 ;  /* 0x000020615e000986 */ /* 0x0001e2000c101524 */
[----:B------:R-:W-:Y:S02]  /*2e00*/  IMAD.IADD R111, R111, 0x1, R99 ;  /* 0x000000016f6f7824 */ /* 0x000fe400078e0263 */
[----:B0-----:R-:W-:Y:S01]  /*2e10*/  IMAD.WIDE.U32 R96, R89, R14, R62 ;  /* 0x0000000e59607225 */ /* 0x001fe200078e003e */
[----:B------:R-:W-:-:S04]  /*2e20*/  LEA R62, P0, R60, R10, 0x1 ;  /* 0x0000000a3c3e7211 */ /* 0x000fc800078008ff */
[----:B------:R-:W-:Y:S01]  /*2e30*/  LEA.HI.X R63, R60, R11, R21, 0x1, P0 ;  /* 0x0000000b3c3f7211 */ /* 0x000fe200000f0c15 */
[----:B------:R-:W-:Y:S01]  /*2e40*/  IMAD.IADD R21, R91, 0x1, R97 ;  /* 0x000000015b157824 */ /* 0x000fe200078e0261 */
[----:B------:R-:W-:-:S04]  /*2e50*/  LEA R60, P0, R96, R10, 0x1 ;  /* 0x0000000a603c7211 */ /* 0x000fc800078008ff */
[----:B------:R-:W-:Y:S02]  /*2e60*/  LEA.HI.X R61, R96, R11, R21, 0x1, P0 ;  /* 0x0000000b603d7211 */ /* 0x000fe400000f0c15 */
[----:B------:R-:W-:-:S05]  /*2e70*/  IADD3 R64, P0, R20, R98, RZ ;  /* 0x0000006214407210 */ /* 0x000fca0007f1e0ff */
[----:B------:R-:W-:Y:S01]  /*2e80*/  IMAD.X R92, R111, 0x1, R93, P0 ;  /* 0x000000016f5c7824 */ /* 0x000fe200000e065d */
[----:B------:R-:W-:-:S05]  /*2e90*/  IADD3 R20, P0, R6, R98, RZ ;  /* 0x0000006206147210 */ /* 0x000fca0007f1e0ff */
[----:B------:R-:W-:Y:S01]  /*2ea0*/  IMAD.X R21, R7, 0x1, R111, P0 ;  /* 0x0000000107157824 */ /* 0x000fe200000e066f */
[----:B------:R-:W-:Y:S01]  /*2eb0*/  LEA R6, P0, R64, R10, 0x1 ;  /* 0x0000000a40067211 */ /* 0x000fe200078008ff */
[----:B------:R-:W-:-:S03]  /*2ec0*/  IMAD.WIDE.U32 R20, R89, R14, R20 ;  /* 0x0000000e59147225 */ /* 0x000fc600078e0014 */
[----:B------:R-:W-:Y:S02]  /*2ed0*/  LEA.HI.X R7, R64, R11, R92, 0x1, P0 ;  /* 0x0000000b40077211 */ /* 0x000fe400000f0c5c */
[----:B------:R-:W-:Y:S01]  /*2ee0*/  P2R R89, PR, RZ, 0x2 ;  /* 0x00000002ff597803 */ /* 0x000fe20000000000 */
[----:B------:R-:W-:Y:S01]  /*2ef0*/  IMAD.IADD R91, R91, 0x1, R21 ;  /* 0x000000015b5b7824 */ /* 0x000fe200078e0215 */
[----:B------:R-:W-:-:S04]  /*2f00*/  LEA R10, P0, R20, R10, 0x1 ;  /* 0x0000000a140a7211 */ /* 0x000fc800078008ff */
[----:B------:R-:W-:Y:S02]  /*2f10*/  LEA.HI.X R11, R20, R11, R91, 0x1, P0 ;  /* 0x0000000b140b7211 */ /* 0x000fe400000f0c5b */
[----:B------:R-:W-:-:S13]  /*2f20*/  ISETP.GT.AND P0, PT, R3, RZ, P1 ;  /* 0x000000ff0300720c */ /* 0x000fda0000f04270 */
[----:B------:R-:W-:Y:S05]  /*2f30*/  @!P0 BRA `(.L_x_51) ;  /* 0x0000000000048947 */ /* 0x000fea0003800000 */
[----:B------:R0:W5:Y:S02]  /*2f40*/  LDG.E.LTC128B.U16 R104, desc[UR36][R8.64+0x22] ;  /* 0x0000222408687981 */ /* 0x000164000c1e1520 */
.L_x_51:
[----:B------:R-:W-:Y:S05]  /*2f50*/  BSYNC B1 ;  /* 0x0000000000017941 */ /* 0x000fea0003800000 */
.L_x_50:
[----:B-----5:R-:W-:Y:S01]  /*2f60*/  HADD2.F32 R21, -RZ, R104.H0_H0 ;  /* 0x20000068ff157230 */ /* 0x020fe20000004100 */
[----:B------:R-:W-:Y:S01]  /*2f70*/  BSSY B1, `(.L_x_52) ;  /* 0x000000a000017945 */ /* 0x000fe20003800000 */
[----:B------:R-:W-:-:S03]  /*2f80*/  @P0 IMAD.MOV.U32 R20, RZ, RZ, R94 ;  /* 0x000000ffff140224 */ /* 0x000fc600078e005e */
[----:B------:R-:W-:Y:S01]  /*2f90*/  FMUL R14, R21, R90 ;  /* 0x0000005a150e7220 */ /* 0x000fe20000400000 */
[----:B------:R-:W-:-:S03]  /*2fa0*/  @P0 IMAD.MOV.U32 R21, RZ, RZ, R95 ;  /* 0x000000ffff150224 */ /* 0x000fc600078e005f */
[----:B------:R-:W-:-:S05]  /*2fb0*/  FFMA R14, R65, R88, R14 ;  /* 0x00000058410e7223 */ /* 0x000fca000000000e */
[----:B------:R-:W-:-:S05]  /*2fc0*/  F2FP.F16.F32.PACK_AB R14, RZ, R14 ;  /* 0x0000000eff0e723e */ /* 0x000fca00000000ff */
[----:B------:R0:W-:Y:S01]  /*2fd0*/  @P0 STG.E.U16 desc[UR36][R20.64+0x22], R14 ;  /* 0x0000220e14000986 */ /* 0x0001e2000c101524 */
[----:B------:R-:W-:-:S13]  /*2fe0*/  ISETP.GT.AND P0, PT, R3, 0x8, P2 ;  /* 0x000000080300780c */ /* 0x000fda0001704270 */
[----:B0-----:R-:W-:Y:S05]  /*2ff0*/  @!P0 BRA `(.L_x_53) ;  /* 0x0000000000048947 */ /* 0x001fea0003800000 */
[----:B------:R0:W5:Y:S02]  /*3000*/  LDG.E.LTC128B.U16 R104, desc[UR36][R56.64+0x20] ;  /* 0x0000202438687981 */ /* 0x000164000c1e1520 */
.L_x_53:
[----:B------:R-:W-:Y:S05]  /*3010*/  BSYNC B1 ;  /* 0x0000000000017941 */ /* 0x000fea0003800000 */
.L_x_52:
[----:B-----5:R-:W-:Y:S01]  /*3020*/  HADD2.F32 R21, -RZ, R104.H0_H0 ;  /* 0x20000068ff157230 */ /* 0x020fe20000004100 */
[----:B------:R-:W-:Y:S04]  /*3030*/  BSSY B1, `(.L_x_54) ;  /* 0x0000008000017945 */ /* 0x000fe80003800000 */
[----:B------:R-:W-:-:S04]  /*3040*/  FMUL R21, R21, R90 ;  /* 0x0000005a15157220 */ /* 0x000fc80000400000 */
[----:B------:R-:W-:-:S05]  /*3050*/  FFMA R21, R66, R88, R21 ;  /* 0x0000005842157223 */ /* 0x000fca0000000015 */
[----:B------:R-:W-:-:S05]  /*3060*/  F2FP.F16.F32.PACK_AB R21, RZ, R21 ;  /* 0x00000015ff15723e */ /* 0x000fca00000000ff */
[----:B------:R0:W-:Y:S01]  /*3070*/  @P0 STG.E.U16 desc[UR36][R58.64+0x20], R21 ;  /* 0x000020153a000986 */ /* 0x0001e2000c101524 */
[----:B------:R-:W-:-:S13]  /*3080*/  ISETP.GT.AND P0, PT, R3, 0x8, P1 ;  /* 0x000000080300780c */ /* 0x000fda0000f04270 */
[----:B0-----:R-:W-:Y:S05]  /*3090*/  @!P0 BRA `(.L_x_55) ;  /* 0x0000000000048947 */ /* 0x001fea0003800000 */
[----:B------:R0:W5:Y:S02]  /*30a0*/  LDG.E.LTC128B.U16 R104, desc[UR36][R56.64+0x22] ;  /* 0x0000222438687981 */ /* 0x000164000c1e1520 */
.L_x_55:
[----:B------:R-:W-:Y:S05]  /*30b0*/  BSYNC B1 ;  /* 0x0000000000017941 */ /* 0x000fea0003800000 */
.L_x_54:
[----:B-----5:R-:W-:Y:S01]  /*30c0*/  HADD2.F32 R21, -RZ, R104.H0_H0 ;  /* 0x20000068ff157230 */ /* 0x020fe20000004100 */
[----:B------:R-:W-:Y:S01]  /*30d0*/  ISETP.GT.AND P2, PT, R4, 0x18, PT ;  /* 0x000000180400780c */ /* 0x000fe20003f44270 */
[----:B------:R-:W-:Y:S03]  /*30e0*/  BSSY B1, `(.L_x_56) ;  /* 0x0000009000017945 */ /* 0x000fe60003800000 */
[----:B------:R-:W-:Y:S01]  /*30f0*/  FMUL R14, R21, R90 ;  /* 0x0000005a150e7220 */ /* 0x000fe20000400000 */
[----:B------:R-:W-:-:S03]  /*3100*/  P2R R91, PR, RZ, 0x4 ;  /* 0x00000004ff5b7803 */ /* 0x000fc60000000000 */
[----:B------:R-:W-:-:S05]  /*3110*/  FFMA R14, R67, R88, R14 ;  /* 0x00000058430e7223 */ /* 0x000fca000000000e */
[----:B------:R-:W-:-:S05]  /*3120*/  F2FP.F16.F32.PACK_AB R14, RZ, R14 ;  /* 0x0000000eff0e723e */ /* 0x000fca00000000ff */
[----:B------:R0:W-:Y:S01]  /*3130*/  @P0 STG.E.U16 desc[UR36][R58.64+0x22], R14 ;  /* 0x0000220e3a000986 */ /* 0x0001e2000c101524 */
[----:B------:R-:W-:-:S13]  /*3140*/  ISETP.GT.AND P0, PT, R3, RZ, P2 ;  /* 0x000000ff0300720c */ /* 0x000fda0001704270 */
[----:B0-----:R-:W-:Y:S05]  /*3150*/  @!P0 BRA `(.L_x_57) ;  /* 0x0000000000048947 */ /* 0x001fea0003800000 */
[----:B------:R0:W5:Y:S02]  /*3160*/  LDG.E.LTC128B.U16 R104, desc[UR36][R8.64+0x30] ;  /* 0x0000302408687981 */ /* 0x000164000c1e1520 */
.L_x_57:
[----:B------:R-:W-:Y:S05]  /*3170*/  BSYNC B1 ;  /* 0x0000000000017941 */ /* 0x000fea0003800000 */
.L_x_56:
[----:B-----5:R-:W-:Y:S01]  /*3180*/  HADD2.F32 R21, -RZ, R104.H0_H0 ;  /* 0x20000068ff157230 */ /* 0x020fe20000004100 */
[----:B------:R-:W-:Y:S01]  /*3190*/  ISETP.GT.AND P1, PT, R4, 0x19, PT ;  /* 0x000000190400780c */ /* 0x000fe20003f24270 */
[----:B------:R-:W-:Y:S01]  /*31a0*/  @P0 IMAD.MOV.U32 R20, RZ, RZ, R94 ;  /* 0x000000ffff140224 */ /* 0x000fe200078e005e */
[----:B------:R-:W-:Y:S02]  /*31b0*/  BSSY B1, `(.L_x_58) ;  /* 0x000000b000017945 */ /* 0x000fe40003800000 */
[----:B------:R-:W-:-:S04]  /*31c0*/  FMUL R21, R21, R90 ;  /* 0x0000005a15157220 */ /* 0x000fc80000400000 */
[----:B------:R-:W-:Y:S01]  /*31d0*/  FFMA R21, R68, R88, R21 ;  /* 0x0000005844157223 */ /* 0x000fe20000000015 */
[----:B------:R-:W-:-:S04]  /*31e0*/  P2R R68, PR, RZ, 0x2 ;  /* 0x00000002ff447803 */ /* 0x000fc80000000000 */
[----:B------:R-:W-:-:S04]  /*31f0*/  F2FP.F16.F32.PACK_AB R21, RZ, R21 ;  /* 0x00000015ff15723e */ /* 0x000fc800000000ff */
[----:B------:R-:W-:Y:S01]  /*3200*/  PRMT R14, R21, 0x7610, R14 ;  /* 0x00007610150e7816 */ /* 0x000fe2000000000e */
[----:B------:R-:W-:-:S05]  /*3210*/  @P0 IMAD.MOV.U32 R21, RZ, RZ, R95 ;  /* 0x000000ffff150224 */ /* 0x000fca00078e005f */
[----:B------:R0:W-:Y:S01]  /*3220*/  @P0 STG.E.U16 desc[UR36][R20.64+0x30], R14 ;  /* 0x0000300e14000986 */ /* 0x0001e2000c101524 */
[----:B------:R-:W-:-:S13]  /*3230*/  ISETP.GT.AND P0, PT, R3, RZ, P1 ;  /* 0x000000ff0300720c */ /* 0x000fda0000f04270 */
[----:B0-----:R-:W-:Y:S05]  /*3240*/  @!P0 BRA `(.L_x_59) ;  /* 0x0000000000048947 */ /* 0x001fea0003800000 */
[----:B------:R0:W5:Y:S02]  /*3250*/  LDG.E.LTC128B.U16 R104, desc[UR36][R8.64+0x32] ;  /* 0x0000322408687981 */ /* 0x000164000c1e1520 */
.L_x_59:
[----:B------:R-:W-:Y:S05]  /*3260*/  BSYNC B1 ;  /* 0x0000000000017941 */ /* 0x000fea0003800000 */
.L_x_58:
        /* <DEDUP_REMOVED lines=11> */
.L_x_61:
[----:B------:R-:W-:Y:S05]  /*3320*/  BSYNC B1 ;  /* 0x0000000000017941 */ /* 0x000fea0003800000 */
.L_x_60:
        /* <DEDUP_REMOVED lines=9> */
.L_x_63:
[----:B------:R-:W-:Y:S05]  /*33c0*/  BSYNC B1 ;  /* 0x0000000000017941 */ /* 0x000fea0003800000 */
.L_x_62:
        /* <DEDUP_REMOVED lines=11> */
.L_x_65:
[----:B------:R-:W-:Y:S05]  /*3480*/  BSYNC B1 ;  /* 0x0000000000017941 */ /* 0x000fea0003800000 */
.L_x_64:
[----:B-----5:R-:W-:Y:S01]  /*3490*/  HADD2.F32 R21, -RZ, R104.H0_H0 ;  /* 0x20000068ff157230 */ /* 0x020fe20000004100 */
[----:B------:R-:W-:Y:S01]  /*34a0*/  ISETP.GT.AND P1, PT, R4, 0x21, PT ;  /* 0x000000210400780c */ /* 0x000fe20003f24270 */
[----:B------:R-:W-:Y:S01]  /*34b0*/  @P0 IMAD.MOV.U32 R20, RZ, RZ, R94 ;  /* 0x000000ffff140224 */ /* 0x000fe200078e005e */
[----:B------:R-:W-:Y:S02]  /*34c0*/  BSSY B1, `(.L_x_66) ;  /* 0x000000b000017945 */ /* 0x000fe40003800000 */
[----:B------:R-:W-:Y:S01]  /*34d0*/  FMUL R21, R21, R90 ;  /* 0x0000005a15157220 */ /* 0x000fe20000400000 */
[----:B------:R-:W-:-:S03]  /*34e0*/  P2R R70, PR, RZ, 0x2 ;  /* 0x00000002ff467803 */ /* 0x000fc60000000000 */
[----:B------:R-:W-:-:S05]  /*34f0*/  FFMA R21, R72, R88, R21 ;  /* 0x0000005848157223 */ /* 0x000fca0000000015 */
[----:B------:R-:W-:-:S04]  /*3500*/  F2FP.F16.F32.PACK_AB R21, RZ, R21 ;  /* 0x00000015ff15723e */ /* 0x000fc800000000ff */
[----:B------:R-:W-:Y:S01]  /*3510*/  PRMT R14, R21, 0x7610, R14 ;  /* 0x00007610150e7816 */ /* 0x000fe2000000000e */
[----:B------:R-:W-:-:S05]  /*3520*/  @P0 IMAD.MOV.U32 R21, RZ, RZ, R95 ;  /* 0x000000ffff150224 */ /* 0x000fca00078e005f */
[----:B------:R0:W-:Y:S01]  /*3530*/  @P0 STG.E.U16 desc[UR36][R20.64+0x40], R14 ;  /* 0x0000400e14000986 */ /* 0x0001e2000c101524 */
[----:B------:R-:W-:-:S13]  /*3540*/  ISETP.GT.AND P0, PT, R3, RZ, P1 ;  /* 0x000000ff0300720c */ /* 0x000fda0000f04270 */
[----:B0-----:R-:W-:Y:S05]  /*3550*/  @!P0 BRA `(.L_x_67) ;  /* 0x0000000000048947 */ /* 0x001fea0003800000 */
[----:B------:R0:W5:Y:S02]  /*3560*/  LDG.E.LTC128B.U16 R104, desc[UR36][R8.64+0x42] ;  /* 0x0000422408687981 */ /* 0x000164000c1e1520 */
.L_x_67:
[----:B------:R-:W-:Y:S05]  /*3570*/  BSYNC B1 ;  /* 0x0000000000017941 */ /* 0x000fea0003800000 */
.L_x_66:
        /* <DEDUP_REMOVED lines=11> */
.L_x_69:
[----:B------:R-:W-:Y:S05]  /*3630*/  BSYNC B1 ;  /* 0x0000000000017941 */ /* 0x000fea0003800000 */
.L_x_68:
        /* <DEDUP_REMOVED lines=9> */
.L_x_71:
[----:B------:R-:W-:Y:S05]  /*36d0*/  BSYNC B1 ;  /* 0x0000000000017941 */ /* 0x000fea0003800000 */
.L_x_70:
        /* <DEDUP_REMOVED lines=11> */
.L_x_73:
[----:B------:R-:W-:Y:S05]  /*3790*/  BSYNC B1 ;  /* 0x0000000000017941 */ /* 0x000fea0003800000 */
.L_x_72:
[----:B-----5:R-:W-:Y:S01]  /*37a0*/  HADD2.F32 R21, -RZ, R104.H0_H0 ;  /* 0x20000068ff157230 */ /* 0x020fe20000004100 */
[----:B------:R-:W-:Y:S01]  /*37b0*/  ISETP.GT.AND P5, PT, R4, 0x29, PT ;  /* 0x000000290400780c */ /* 0x000fe20003fa4270 */
[----:B------:R-:W-:Y:S01]  /*37c0*/  @P0 IMAD.MOV.U32 R20, RZ, RZ, R94 ;  /* 0x000000ffff140224 */ /* 0x000fe200078e005e */
[----:B------:R-:W-:Y:S02]  /*37d0*/  BSSY B1, `(.L_x_74) ;  /* 0x000000b000017945 */ /* 0x000fe40003800000 */
[----:B------:R-:W-:-:S04]  /*37e0*/  FMUL R21, R21, R90 ;  /* 0x0000005a15157220 */ /* 0x000fc80000400000 */
[----:B------:R-:W-:-:S05]  /*37f0*/  FFMA R21, R76, R88, R21 ;  /* 0x000000584c157223 */ /* 0x000fca0000000015 */
[----:B------:R-:W-:-:S04]  /*3800*/  F2FP.F16.F32.PACK_AB R21, RZ, R21 ;  /* 0x00000015ff15723e */ /* 0x000fc800000000ff */
[----:B------:R-:W-:Y:S01]  /*3810*/  PRMT R14, R21, 0x7610, R14 ;  /* 0x00007610150e7816 */ /* 0x000fe2000000000e */
[----:B------:R-:W-:-:S05]  /*3820*/  @P0 IMAD.MOV.U32 R21, RZ, RZ, R95 ;  /* 0x000000ffff150224 */ /* 0x000fca00078e005f */
[----:B------:R1:W-:Y:S01]  /*3830*/  @P0 STG.E.U16 desc[UR36][R20.64+0x50], R14 ;  /* 0x0000500e14000986 */ /* 0x0003e2000c101524 */
[----:B------:R-:W-:Y:S02]  /*3840*/  ISETP.GT.AND P0, PT, R3, RZ, P5 ;  /* 0x000000ff0300720c */ /* 0x000fe40002f04270 */
[----:B-1----:R-:W-:-:S11]  /*3850*/  P2R R14, PR, RZ, 0x20 ;  /* 0x00000020ff0e7803 */ /* 0x002fd60000000000 */
[----:B------:R-:W-:Y:S05]  /*3860*/  @!P0 BRA `(.L_x_75) ;  /* 0x0000000000048947 */ /* 0x000fea0003800000 */
[----:B------:R1:W5:Y:S02]  /*3870*/  LDG.E.LTC128B.U16 R104, desc[UR36][R8.64+0x52] ;  /* 0x0000522408687981 */ /* 0x000364000c1e1520 */
.L_x_75:
[----:B------:R-:W-:Y:S05]  /*3880*/  BSYNC B1 ;  /* 0x0000000000017941 */ /* 0x000fea0003800000 */
.L_x_74:
        /* <DEDUP_REMOVED lines=11> */
.L_x_77:
[----:B------:R-:W-:Y:S05]  /*3940*/  BSYNC B1 ;  /* 0x0000000000017941 */ /* 0x000fea0003800000 */
.L_x_76:
        /* <DEDUP_REMOVED lines=9> */
.L_x_79:
[----:B------:R-:W-:Y:S05]  /*39e0*/  BSYNC B1 ;  /* 0x0000000000017941 */ /* 0x000fea0003800000 */
.L_x_78:
[----:B-----5:R-:W-:Y:S01]  /*39f0*/  HADD2.F32 R21, -RZ, R104.H0_H0 ;  /* 0x20000068ff157230 */ /* 0x020fe20000004100 */
[----:B------:R-:W-:Y:S01]  /*3a00*/  ISETP.GT.AND P3, PT, R4, 0x30, PT ;  /* 0x000000300400780c */ /* 0x000fe20003f64270 */
[----:B------:R-:W-:Y:S03]  /*3a10*/  BSSY B1, `(.L_x_80) ;  /* 0x0000008000017945 */ /* 0x000fe60003800000 */
[----:B------:R-:W-:-:S04]  /*3a20*/  FMUL R14, R21, R90 ;  /* 0x0000005a150e7220 */ /* 0x000fc80000400000 */
[----:B------:R-:W-:-:S05]  /*3a30*/  FFMA R14, R79, R88, R14 ;  /* 0x000000584f0e7223 */ /* 0x000fca000000000e */
[----:B------:R-:W-:-:S05]  /*3a40*/  F2FP.F16.F32.PACK_AB R14, RZ, R14 ;  /* 0x0000000eff0e723e */ /* 0x000fca00000000ff */
[----:B------:R0:W-:Y:S01]  /*3a50*/  @P0 STG.E.U16 desc[UR36][R58.64+0x52], R14 ;  /* 0x0000520e3a000986 */ /* 0x0001e2000c101524 */
[----:B------:R-:W-:-:S13]  /*3a60*/  ISETP.GT.AND P0, PT, R3, RZ, P3 ;  /* 0x000000ff0300720c */ /* 0x000fda0001f04270 */
[----:B0-----:R-:W-:Y:S05]  /*3a70*/  @!P0 BRA `(.L_x_81) ;  /* 0x0000000000048947 */ /* 0x001fea0003800000 */
[----:B------:R0:W5:Y:S02]  /*3a80*/  LDG.E.LTC128B.U16 R104, desc[UR36][R8.64+0x60] ;  /* 0x0000602408687981 */ /* 0x000164000c1e1520 */
.L_x_81:
[----:B------:R-:W-:Y:S05]  /*3a90*/  BSYNC B1 ;  /* 0x0000000000017941 */ /* 0x000fea0003800000 */
.L_x_80:
        /* <DEDUP_REMOVED lines=13> */
.L_x_83:
[----:B------:R-:W-:Y:S05]  /*3b70*/  BSYNC B1 ;  /* 0x0000000000017941 */ /* 0x000fea0003800000 */
.L_x_82:
        /* <DEDUP_REMOVED lines=11> */
.L_x_85:
[----:B------:R-:W-:Y:S05]  /*3c30*/  BSYNC B1 ;  /* 0x0000000000017941 */ /* 0x000fea0003800000 */
.L_x_84:
        /* <DEDUP_REMOVED lines=9> */
.L_x_87:
[----:B------:R-:W-:Y:S05]  /*3cd0*/  BSYNC B1 ;  /* 0x0000000000017941 */ /* 0x000fea0003800000 */
.L_x_86:
        /* <DEDUP_REMOVED lines=10> */
.L_x_89:
[----:B------:R-:W-:Y:S05]  /*3d80*/  BSYNC B1 ;  /* 0x0000000000017941 */ /* 0x000fea0003800000 */
.L_x_88:
[----:B-----5:R-:W-:Y:S01]  /*3d90*/  HADD2.F32 R21, -RZ, R104.H0_H0 ;  /* 0x20000068ff157230 */ /* 0x020fe20000004100 */
[----:B------:R-:W-:Y:S01]  /*3da0*/  BSSY B1, `(.L_x_90) ;  /* 0x0000011000017945 */ /* 0x000fe20003800000 */
[----:B------:R-:W-:Y:S02]  /*3db0*/  @P0 IMAD.MOV.U32 R66, RZ, RZ, R94 ;  /* 0x000000ffff420224 */ /* 0x000fe400078e005e */
[----:B------:R-:W-:Y:S02]  /*3dc0*/  @P0 IMAD.MOV.U32 R67, RZ, RZ, R95 ;  /* 0x000000ffff430224 */ /* 0x000fe400078e005f */
[----:B------:R-:W-:-:S04]  /*3dd0*/  FMUL R21, R21, R90 ;  /* 0x0000005a15157220 */ /* 0x000fc80000400000 */
[----:B------:R-:W-:-:S05]  /*3de0*/  FFMA R21, R84, R88, R21 ;  /* 0x0000005854157223 */ /* 0x000fca0000000015 */
[----:B------:R-:W-:-:S05]  /*3df0*/  F2FP.F16.F32.PACK_AB R21, RZ, R21 ;  /* 0x00000015ff15723e */ /* 0x000fca00000000ff */
[----:B------:R1:W-:Y:S01]  /*3e00*/  @P0 STG.E.U16 desc[UR36][R66.64+0x70], R21 ;  /* 0x0000701542000986 */ /* 0x0003e2000c101524 */
[----:B------:R-:W-:-:S05]  /*3e10*/  IADD3 R20, P0, R5, R100, RZ ;  /* 0x0000006405147210 */ /* 0x000fca0007f1e0ff */
[----:B-1----:R-:W-:Y:S01]  /*3e20*/  IMAD.X R21, R15, 0x1, R101, P0 ;  /* 0x000000010f157824 */ /* 0x002fe200000e0665 */
[----:B------:R-:W-:-:S05]  /*3e30*/  IADD3 R64, P0, R5, R100, RZ ;  /* 0x0000006405407210 */ /* 0x000fca0007f1e0ff */
[----:B------:R-:W-:Y:S01]  /*3e40*/  IMAD.X R65, R15, 0x1, R101, P0 ;  /* 0x000000010f417824 */ /* 0x000fe200000e0665 */
[----:B------:R-:W-:-:S05]  /*3e50*/  IADD3 R14, P0, R5, R94, RZ ;  /* 0x0000005e050e7210 */ /* 0x000fca0007f1e0ff */
[----:B------:R-:W-:Y:S01]  /*3e60*/  IMAD.X R15, R15, 0x1, R95, P0 ;  /* 0x000000010f0f7824 */ /* 0x000fe200000e065f */
[----:B------:R-:W-:-:S04]  /*3e70*/  ISETP.GT.AND P0, PT, R4, 0x39, PT ;  /* 0x000000390400780c */ /* 0x000fc80003f04270 */
[----:B------:R-:W-:-:S13]  /*3e80*/  ISETP.GT.AND P4, PT, R3, RZ, P0 ;  /* 0x000000ff0300720c */ /* 0x000fda0000784270 */
[----:B------:R-:W-:Y:S05]  /*3e90*/  @!P4 BRA `(.L_x_91) ;  /* 0x000000000004c947 */ /* 0x000fea0003800000 */
[----:B------:R1:W5:Y:S02]  /*3ea0*/  LDG.E.LTC128B.U16 R104, desc[UR36][R8.64+0x72] ;  /* 0x0000722408687981 */ /* 0x000364000c1e1520 */
.L_x_91:
[----:B------:R-:W-:Y:S05]  /*3eb0*/  BSYNC B1 ;  /* 0x0000000000017941 */ /* 0x000fea0003800000 */
.L_x_90:
        /* <DEDUP_REMOVED lines=9> */
.L_x_93:
[----:B------:R-:W-:Y:S05]  /*3f50*/  BSYNC B1 ;  /* 0x0000000000017941 */ /* 0x000fea0003800000 */
.L_x_92:
        /* <DEDUP_REMOVED lines=9> */
.L_x_95:
[----:B------:R-:W-:Y:S05]  /*3ff0*/  BSYNC B1 ;  /* 0x0000000000017941 */ /* 0x000fea0003800000 */
.L_x_94:
[----:B-----5:R-:W-:-:S05]  /*4000*/  HADD2.F32 R5, -RZ, R104.H0_H0 ;  /* 0x20000068ff057230 */ /* 0x020fca0000004100 */
[----:B------:R-:W-:-:S04]  /*4010*/  FMUL R4, R5, R90 ;  /* 0x0000005a05047220 */ /* 0x000fc80000400000 */
[----:B------:R-:W-:-:S05]  /*4020*/  FFMA R4, R87, R88, R4 ;  /* 0x0000005857047223 */ /* 0x000fca0000000004 */
[----:B------:R-:W-:-:S05]  /*4030*/  F2FP.F16.F32.PACK_AB R4, RZ, R4 ;  /* 0x00000004ff04723e */ /* 0x000fca00000000ff */
[----:B------:R0:W-:Y:S01]  /*4040*/  @P4 STG.E.U16 desc[UR36][R58.64+0x72], R4 ;  /* 0x000072043a004986 */ /* 0x0001e2000c101524 */
[----:B------:R-:W-:-:S13]  /*4050*/  ISETP.GT.AND P4, PT, R3, 0x80, P6 ;  /* 0x000000800300780c */ /* 0x000fda0003784270 */
[----:B------:R-:W2:Y:S01]  /*4060*/  @P4 LDG.E.LTC128B.U16 R104, desc[UR36][R62.64] ;  /* 0x000000243e684981 */ /* 0x000ea2000c1e1520 */
[----:B------:R-:W-:Y:S01]  /*4070*/  BSSY B1, `(.L_x_96) ;  /* 0x000000a000017945 */ /* 0x000fe20003800000 */
[----:B--2---:R-:W-:-:S05]  /*4080*/  HADD2.F32 R5, -RZ, R104.H0_H0 ;  /* 0x20000068ff057230 */ /* 0x004fca0000004100 */
[----:B------:R-:W-:-:S04]  /*4090*/  FMUL R5, R5, R90 ;  /* 0x0000005a05057220 */ /* 0x000fc80000400000 */
[----:B------:R-:W-:-:S05]  /*40a0*/  FFMA R5, R24, R88, R5 ;  /* 0x0000005818057223 */ /* 0x000fca0000000005 */
[----:B------:R-:W-:-:S05]  /*40b0*/  F2FP.F16.F32.PACK_AB R5, RZ, R5 ;  /* 0x00000005ff05723e */ /* 0x000fca00000000ff */
[----:B------:R0:W-:Y:S01]  /*40c0*/  @P4 STG.E.U16 desc[UR36][R14.64], R5 ;  /* 0x000000050e004986 */ /* 0x0001e2000c101524 */
[----:B------:R-:W-:-:S04]  /*40d0*/  ISETP.NE.AND P4, PT, R107, RZ, PT ;  /* 0x000000ff6b00720c */ /* 0x000fc80003f85270 */
[----:B------:R-:W-:-:S13]  /*40e0*/  ISETP.GT.AND P4, PT, R3, 0x80, P4 ;  /* 0x000000800300780c */ /* 0x000fda0002784270 */
[----:B0-----:R-:W-:Y:S05]  /*40f0*/  @!P4 BRA `(.L_x_97) ;  /* 0x000000000004c947 */ /* 0x001fea0003800000 */
[----:B------:R0:W5:Y:S02]  /*4100*/  LDG.E.LTC128B.U16 R104, desc[UR36][R60.64+0x2] ;  /* 0x000002243c687981 */ /* 0x000164000c1e1520 */
.L_x_97:
[----:B------:R-:W-:Y:S05]  /*4110*/  BSYNC B1 ;  /* 0x0000000000017941 */ /* 0x000fea0003800000 */
.L_x_96:
[----:B-----5:R-:W-:Y:S01]  /*4120*/  HADD2.F32 R5, -RZ, R104.H0_H0 ;  /* 0x20000068ff057230 */ /* 0x020fe20000004100 */
[----:B------:R-:W-:Y:S01]  /*4130*/  ISETP.GT.AND P6, PT, R3, 0x88, P6 ;  /* 0x000000880300780c */ /* 0x000fe200037c4270 */
[----:B------:R-:W-:Y:S03]  /*4140*/  BSSY B1, `(.L_x_98) ;  /* 0x000000a000017945 */ /* 0x000fe60003800000 */
[----:B------:R-:W-:Y:S01]  /*4150*/  FMUL R4, R5, R90 ;  /* 0x0000005a05047220 */ /* 0x000fe20000400000 */
[----:B------:R-:W-:-:S03]  /*4160*/  @P4 IMAD.MOV.U32 R5, RZ, RZ, R15 ;  /* 0x000000ffff054224 */ /* 0x000fc600078e000f */
[----:B------:R-:W-:-:S05]  /*4170*/  FFMA R4, R25, R88, R4 ;  /* 0x0000005819047223 */ /* 0x000fca0000000004 */
[----:B------:R-:W-:-:S04]  /*4180*/  F2FP.F16.F32.PACK_AB R4, RZ, R4 ;  /* 0x00000004ff04723e */ /* 0x000fc800000000ff */
[----:B-1-34-:R-:W-:Y:S01]  /*4190*/  PRMT R8, R4, 0x7610, R8 ;  /* 0x0000761004087816 */ /* 0x01afe20000000008 */
[----:B------:R-:W-:-:S05]  /*41a0*/  @P4 IMAD.MOV.U32 R4, RZ, RZ, R14 ;  /* 0x000000ffff044224 */ /* 0x000fca00078e000e */
[----:B------:R1:W-:Y:S01]  /*41b0*/  @P4 STG.E.U16 desc[UR36][R4.64+0x2], R8 ;  /* 0x0000020804004986 */ /* 0x0003e2000c101524 */
[----:B------:R-:W-:Y:S05]  /*41c0*/  @!P6 BRA `(.L_x_99) ;  /* 0x000000000004e947 */ /* 0x000fea0003800000 */
[----:B------:R2:W5:Y:S02]  /*41d0*/  LDG.E.LTC128B.U16 R104, desc[UR36][R6.64] ;  /* 0x0000002406687981 */ /* 0x000564000c1e1520 */
.L_x_99:
[----:B------:R-:W-:Y:S05]  /*41e0*/  BSYNC B1 ;  /* 0x0000000000017941 */ /* 0x000fea0003800000 */
.L_x_98:
[----:B-1---5:R-:W-:Y:S01]  /*41f0*/  HADD2.F32 R5, -RZ, R104.H0_H0 ;  /* 0x20000068ff057230 */ /* 0x022fe20000004100 */
[----:B------:R-:W-:Y:S01]  /*4200*/  ISETP.NE.AND P4, PT, R107, RZ, PT ;  /* 0x000000ff6b00720c */ /* 0x000fe20003f85270 */
[----:B------:R-:W-:Y:S03]  /*4210*/  BSSY B1, `(.L_x_100) ;  /* 0x0000008000017945 */ /* 0x000fe60003800000 */
[----:B------:R-:W-:Y:S01]  /*4220*/  FMUL R5, R5, R90 ;  /* 0x0000005a05057220 */ /* 0x000fe20000400000 */
[----:B------:R-:W-:-:S03]  /*4230*/  ISETP.GT.AND P4, PT, R3, 0x88, P4 ;  /* 0x000000880300780c */ /* 0x000fc60002784270 */
[----:B------:R-:W-:-:S05]  /*4240*/  FFMA R5, R26, R88, R5 ;  /* 0x000000581a057223 */ /* 0x000fca0000000005 */
[----:B------:R-:W-:-:S05]  /*4250*/  F2FP.F16.F32.PACK_AB R5, RZ, R5 ;  /* 0x00000005ff05723e */ /* 0x000fca00000000ff */
[----:B------:R1:W-:Y:S01]  /*4260*/  @P6 STG.E.U16 desc[UR36][R20.64], R5 ;  /* 0x0000000514006986 */ /* 0x0003e2000c101524 */
[----:B------:R-:W-:Y:S05]  /*4270*/  @!P4 BRA `(.L_x_101) ;  /* 0x000000000004c947 */ /* 0x000fea0003800000 */
[----:B------:R3:W5:Y:S02]  /*4280*/  LDG.E.LTC128B.U16 R104, desc[UR36][R10.64+0x2] ;  /* 0x000002240a687981 */ /* 0x000764000c1e1520 */
.L_x_101:
[----:B------:R-:W-:Y:S05]  /*4290*/  BSYNC B1 ;  /* 0x0000000000017941 */ /* 0x000fea0003800000 */
.L_x_100:
[----:B-1---5:R-:W-:Y:S01]  /*42a0*/  HADD2.F32 R5, -RZ, R104.H0_H0 ;  /* 0x20000068ff057230 */ /* 0x022fe20000004100 */
[----:B------:R-:W-:Y:S01]  /*42b0*/  ISETP.NE.AND P6, PT, R108, RZ, PT ;  /* 0x000000ff6c00720c */ /* 0x000fe20003fc5270 */
[----:B------:R-:W-:Y:S03]  /*42c0*/  BSSY B1, `(.L_x_102) ;  /* 0x0000008000017945 */ /* 0x000fe60003800000 */
[----:B------:R-:W-:-:S04]  /*42d0*/  FMUL R4, R5, R90 ;  /* 0x0000005a05047220 */ /* 0x000fc80000400000 */
[----:B------:R-:W-:-:S05]  /*42e0*/  FFMA R4, R27, R88, R4 ;  /* 0x000000581b047223 */ /* 0x000fca0000000004 */
[----:B------:R-:W-:-:S05]  /*42f0*/  F2FP.F16.F32.PACK_AB R4, RZ, R4 ;  /* 0x00000004ff04723e */ /* 0x000fca00000000ff */
[----:B------:R1:W-:Y:S01]  /*4300*/  @P4 STG.E.U16 desc[UR36][R64.64+0x2], R4 ;  /* 0x0000020440004986 */ /* 0x0003e2000c101524 */
[----:B------:R-:W-:-:S13]  /*4310*/  ISETP.GT.AND P4, PT, R3, 0x80, P6 ;  /* 0x000000800300780c */ /* 0x000fda0003784270 */
[----:B-1----:R-:W-:Y:S05]  /*4320*/  @!P4 BRA `(.L_x_103) ;  /* 0x000000000004c947 */ /* 0x002fea0003800000 */
[----:B------:R1:W5:Y:S02]  /*4330*/  LDG.E.LTC128B.U16 R104, desc[UR36][R60.64+0x10] ;  /* 0x000010243c687981 */ /* 0x000364000c1e1520 */
.L_x_103:
[----:B------:R-:W-:Y:S05]  /*4340*/  BSYNC B1 ;  /* 0x0000000000017941 */ /* 0x000fea0003800000 */
.L_x_102:
[----:B-----5:R-:W-:Y:S01]  /*4350*/  HADD2.F32 R5, -RZ, R104.H0_H0 ;  /* 0x20000068ff057230 */ /* 0x020fe20000004100 */
[----:B------:R-:W-:Y:S01]  /*4360*/  ISETP.NE.AND P6, PT, R109, RZ, PT ;  /* 0x000000ff6d00720c */ /* 0x000fe20003fc5270 */
[----:B------:R-:W-:Y:S01]  /*4370*/  @P4 IMAD.MOV.U32 R4, RZ, RZ, R14 ;  /* 0x000000ffff044224 */ /* 0x000fe200078e000e */
[----:B------:R-:W-:Y:S02]  /*4380*/  BSSY B1, `(.L_x_104) ;  /* 0x000000a000017945 */ /* 0x000fe40003800000 */
[----:B------:R-:W-:-:S04]  /*4390*/  FMUL R5, R5, R90 ;  /* 0x0000005a05057220 */ /* 0x000fc80000400000 */
[----:B------:R-:W-:-:S05]  /*43a0*/  FFMA R5, R28, R88, R5 ;  /* 0x000000581c057223 */ /* 0x000fca0000000005 */
[----:B------:R-:W-:-:S04]  /*43b0*/  F2FP.F16.F32.PACK_AB R5, RZ, R5 ;  /* 0x00000005ff05723e */ /* 0x000fc800000000ff */
[----:B--2---:R-:W-:Y:S01]  /*43c0*/  PRMT R6, R5, 0x7610, R6 ;  /* 0x0000761005067816 */ /* 0x004fe20000000006 */
[----:B------:R-:W-:-:S05]  /*43d0*/  @P4 IMAD.MOV.U32 R5, RZ, RZ, R15 ;  /* 0x000000ffff054224 */ /* 0x000fca00078e000f */
[----:B------:R2:W-:Y:S01]  /*43e0*/  @P4 STG.E.U16 desc[UR36][R4.64+0x10], R6 ;  /* 0x0000100604004986 */ /* 0x0005e2000c101524 */
[----:B------:R-:W-:-:S13]  /*43f0*/  ISETP.GT.AND P4, PT, R3, 0x80, P6 ;  /* 0x000000800300780c */ /* 0x000fda0003784270 */
[----:B--2---:R-:W-:Y:S05]  /*4400*/  @!P4 BRA `(.L_x_105) ;  /* 0x000000000004c947 */ /* 0x004fea0003800000 */
[----:B------:R2:W5:Y:S02]  /*4410*/  LDG.E.LTC128B.U16 R104, desc[UR36][R60.64+0x12] ;  /* 0x000012243c687981 */ /* 0x000564000c1e1520 */
.L_x_105:
[----:B------:R-:W-:Y:S05]  /*4420*/  BSYNC B1 ;  /* 0x0000000000017941 */ /* 0x000fea0003800000 */
.L_x_104:
[----:B-----5:R-:W-:Y:S01]  /*4430*/  HADD2.F32 R5, -RZ, R104.H0_H0 ;  /* 0x20000068ff057230 */ /* 0x020fe20000004100 */
[----:B------:R-:W-:Y:S04]  /*4440*/  BSSY B1, `(.L_x_106) ;  /* 0x000000c000017945 */ /* 0x000fe80003800000 */
[----:B------:R-:W-:Y:S01]  /*4450*/  FMUL R4, R5, R90 ;  /* 0x0000005a05047220 */ /* 0x000fe20000400000 */
[----:B------:R-:W-:-:S03]  /*4460*/  @P4 IMAD.MOV.U32 R5, RZ, RZ, R15 ;  /* 0x000000ffff054224 */ /* 0x000fc600078e000f */
[----:B------:R-:W-:-:S05]  /*4470*/  FFMA R4, R29, R88, R4 ;  /* 0x000000581d047223 */ /* 0x000fca0000000004 */
[----:B------:R-:W-:-:S04]  /*4480*/  F2FP.F16.F32.PACK_AB R4, RZ, R4 ;  /* 0x00000004ff04723e */ /* 0x000fc800000000ff */
[----:B------:R-:W-:Y:S01]  /*4490*/  PRMT R6, R4, 0x7610, R6 ;  /* 0x0000761004067816 */ /* 0x000fe20000000006 */
[----:B------:R-:W-:-:S05]  /*44a0*/  @P4 IMAD.MOV.U32 R4, RZ, RZ, R14 ;  /* 0x000000ffff044224 */ /* 0x000fca00078e000e */
[----:B------:R4:W-:Y:S01]  /*44b0*/  @P4 STG.E.U16 desc[UR36][R4.64+0x12], R6 ;  /* 0x0000120604004986 */ /* 0x0009e2000c101524 */
[----:B------:R-:W-:-:S04]  /*44c0*/  ISETP.NE.AND P4, PT, R108, RZ, PT ;  /* 0x000000ff6c00720c */ /* 0x000fc80003f85270 */
[----:B------:R-:W-:-:S13]  /*44d0*/  ISETP.GT.AND P4, PT, R3, 0x88, P4 ;  /* 0x000000880300780c */ /* 0x000fda0002784270 */
[----:B----4-:R-:W-:Y:S05]  /*44e0*/  @!P4 BRA `(.L_x_107) ;  /* 0x000000000004c947 */ /* 0x010fea0003800000 */
[----:B------:R4:W5:Y:S02]  /*44f0*/  LDG.E.LTC128B.U16 R104, desc[UR36][R10.64+0x10] ;  /* 0x000010240a687981 */ /* 0x000964000c1e1520 */
.L_x_107:
[----:B------:R-:W-:Y:S05]  /*4500*/  BSYNC B1 ;  /* 0x0000000000017941 */ /* 0x000fea0003800000 */
.L_x_106:
        /* <DEDUP_REMOVED lines=9> */
.L_x_109:
[----:B------:R-:W-:Y:S05]  /*45a0*/  BSYNC B1 ;  /* 0x0000000000017941 */ /* 0x000fea0003800000 */
.L_x_108:
[----:B-----5:R-:W-:Y:S01]  /*45b0*/  HADD2.F32 R5, -RZ, R104.H0_H0 ;  /* 0x20000068ff057230 */ /* 0x020fe20000004100 */
[----:B------:R-:W-:Y:S01]  /*45c0*/  ISETP.NE.AND P6, PT, R105, RZ, PT ;  /* 0x000000ff6900720c */ /* 0x000fe20003fc5270 */
[----:B------:R-:W-:Y:S03]  /*45d0*/  BSSY B1, `(.L_x_110) ;  /* 0x000000b000017945 */ /* 0x000fe60003800000 */
[----:B------:R-:W-:Y:S01]  /*45e0*/  FMUL R4, R5, R90 ;  /* 0x0000005a05047220 */ /* 0x000fe20000400000 */
[----:B------:R-:W-:-:S03]  /*45f0*/  @P4 IMAD.MOV.U32 R5, RZ, RZ, R13 ;  /* 0x000000ffff054224 */ /* 0x000fc600078e000d */
[----:B------:R-:W-:-:S05]  /*4600*/  FFMA R4, R31, R88, R4 ;  /* 0x000000581f047223 */ /* 0x000fca0000000004 */
[----:B------:R-:W-:-:S04]  /*4610*/  F2FP.F16.F32.PACK_AB R4, RZ, R4 ;  /* 0x00000004ff04723e */ /* 0x000fc800000000ff */
[----:B------:R-:W-:Y:S01]  /*4620*/  PRMT R6, R4, 0x7610, R6 ;  /* 0x0000761004067816 */ /* 0x000fe20000000006 */
[----:B------:R-:W-:-:S05]  /*4630*/  @P4 IMAD.MOV.U32 R4, RZ, RZ, R12 ;  /* 0x000000ffff044224 */ /* 0x000fca00078e000c */
[----:B------:R0:W-:Y:S01]  /*4640*/  @P4 STG.E.U16 desc[UR36][R4.64+0x12], R6 ;  /* 0x0000120604004986 */ /* 0x0001e2000c101524 */
[----:B------:R-:W-:-:S13]  /*4650*/  ISETP.GT.AND P4, PT, R3, 0x80, P6 ;  /* 0x000000800300780c */ /* 0x000fda0003784270 */
[----:B0-----:R-:W-:Y:S05]  /*4660*/  @!P4 BRA `(.L_x_111) ;  /* 0x000000000004c947 */ /* 0x001fea0003800000 */
[----:B------:R0:W5:Y:S02]  /*4670*/  LDG.E.LTC128B.U16 R104, desc[UR36][R60.64+0x20] ;  /* 0x000020243c687981 */ /* 0x000164000c1e1520 */
.L_x_111:
[----:B------:R-:W-:Y:S05]  /*4680*/  BSYNC B1 ;  /* 0x0000000000017941 */ /* 0x000fea0003800000 */
.L_x_110:
[----:B-----5:R-:W-:Y:S01]  /*4690*/  HADD2.F32 R5, -RZ, R104.H0_H0 ;  /* 0x20000068ff057230 */ /* 0x020fe20000004100 */
[----:B------:R-:W-:Y:S01]  /*46a0*/  ISETP.NE.AND P6, PT, R89, RZ, PT ;  /* 0x000000ff5900720c */ /* 0x000fe20003fc5270 */
        /* <DEDUP_REMOVED lines=11> */
.L_x_113:
[----:B------:R-:W-:Y:S05]  /*4760*/  BSYNC B1 ;  /* 0x0000000000017941 */ /* 0x000fea0003800000 */
.L_x_112:
        /* <DEDUP_REMOVED lines=11> */
[----:B0-----:R-:W-:Y:S05]  /*4820*/  @!P4 BRA `(.L_x_115) ;  /* 0x000000000004c947 */ /* 0x001fea0003800000 */
[----:B------:R0:W5:Y:S02]  /*4830*/  LDG.E.LTC128B.U16 R104, desc[UR36][R10.64+0x20] ;  /* 0x000020240a687981 */ /* 0x000164000c1e1520 */
.L_x_115:
[----:B------:R-:W-:Y:S05]  /*4840*/  BSYNC B1 ;  /* 0x0000000000017941 */ /* 0x000fea0003800000 */
.L_x_114:
[----:B-----5:R-:W-:Y:S01]  /*4850*/  HADD2.F32 R5, -RZ, R104.H0_H0 ;  /* 0x20000068ff057230 */ /* 0x020fe20000004100 */
[----:B------:R-:W-:Y:S01]  /*4860*/  BSSY B1, `(.L_x_116) ;  /* 0x000000b000017945 */ /* 0x000fe20003800000 */
[----:B------:R-:W-:-:S03]  /*4870*/  @P4 IMAD.MOV.U32 R4, RZ, RZ, R12 ;  /* 0x000000ffff044224 */ /* 0x000fc600078e000c */
        /* <DEDUP_REMOVED lines=9> */
.L_x_117:
[----:B------:R-:W-:Y:S05]  /*4910*/  BSYNC B1 ;  /* 0x0000000000017941 */ /* 0x000fea0003800000 */
.L_x_116:
        /* <DEDUP_REMOVED lines=13> */
.L_x_119:
[----:B------:R-:W-:Y:S05]  /*49f0*/  BSYNC B1 ;  /* 0x0000000000017941 */ /* 0x000fea0003800000 */
.L_x_118:
        /* <DEDUP_REMOVED lines=13> */
.L_x_121:
[----:B------:R-:W-:Y:S05]  /*4ad0*/  BSYNC B1 ;  /* 0x0000000000017941 */ /* 0x000fea0003800000 */
.L_x_120:
        /* <DEDUP_REMOVED lines=13> */
.L_x_123:
[----:B------:R-:W-:Y:S05]  /*4bb0*/  BSYNC B1 ;  /* 0x0000000000017941 */ /* 0x000fea0003800000 */
.L_x_122:
        /* <DEDUP_REMOVED lines=12> */
.L_x_125:
[----:B------:R-:W-:Y:S05]  /*4c80*/  BSYNC B1 ;  /* 0x0000000000017941 */ /* 0x000fea0003800000 */
.L_x_124:
        /* <DEDUP_REMOVED lines=13> */
.L_x_127:
[----:B------:R-:W-:Y:S05]  /*4d60*/  BSYNC B1 ;  /* 0x0000000000017941 */ /* 0x000fea0003800000 */
.L_x_126:
        /* <DEDUP_REMOVED lines=13> */
.L_x_129:
[----:B------:R-:W-:Y:S05]  /*4e40*/  BSYNC B1 ;  /* 0x0000000000017941 */ /* 0x000fea0003800000 */
.L_x_128:
        /* <DEDUP_REMOVED lines=13> */
.L_x_131:
[----:B------:R-:W-:Y:S05]  /*4f20*/  BSYNC B1 ;  /* 0x0000000000017941 */ /* 0x000fea0003800000 */
.L_x_130:
        /* <DEDUP_REMOVED lines=12> */
.L_x_133:
[----:B------:R-:W-:Y:S05]  /*4ff0*/  BSYNC B1 ;  /* 0x0000000000017941 */ /* 0x000fea0003800000 */
.L_x_132:
        /* <DEDUP_REMOVED lines=13> */
.L_x_135:
[----:B------:R-:W-:Y:S05]  /*50d0*/  BSYNC B1 ;  /* 0x0000000000017941 */ /* 0x000fea0003800000 */
.L_x_134:
        /* <DEDUP_REMOVED lines=12> */
.L_x_137:
[----:B------:R-:W-:Y:S05]  /*51a0*/  BSYNC B1 ;  /* 0x0000000000017941 */ /* 0x000fea0003800000 */
.L_x_136:
        /* <DEDUP_REMOVED lines=12> */
.L_x_139:
[----:B------:R-:W-:Y:S05]  /*5270*/  BSYNC B1 ;  /* 0x0000000000017941 */ /* 0x000fea0003800000 */
.L_x_138:
[----:B-----5:R-:W-:Y:S01]  /*5280*/  HADD2.F32 R5, -RZ, R104.H0_H0 ;  /* 0x20000068ff057230 */ /* 0x020fe20000004100 */
[----:B------:R-:W-:Y:S01]  /*5290*/  ISETP.GT.AND P5, PT, R3, 0x88, P5 ;  /* 0x000000880300780c */ /* 0x000fe20002fa4270 */
        /* <DEDUP_REMOVED lines=8> */
[----:B------:R-:W-:Y:S05]  /*5320*/  @!P5 BRA `(.L_x_141) ;  /* 0x000000000004d947 */ /* 0x000fea0003800000 */
[----:B------:R0:W5:Y:S02]  /*5330*/  LDG.E.LTC128B.U16 R104, desc[UR36][R10.64+0x52] ;  /* 0x000052240a687981 */ /* 0x000164000c1e1520 */
.L_x_141:
[----:B------:R-:W-:Y:S05]  /*5340*/  BSYNC B1 ;  /* 0x0000000000017941 */ /* 0x000fea0003800000 */
.L_x_140:
[----:B0----5:R-:W-:Y:S01]  /*5350*/  HADD2.F32 R5, -RZ, R104.H0_H0 ;  /* 0x20000068ff057230 */ /* 0x021fe20000004100 */
[----:B------:R-:W-:Y:S01]  /*5360*/  ISETP.GT.AND P4, PT, R3, 0x80, P3 ;  /* 0x000000800300780c */ /* 0x000fe20001f84270 */
        /* <DEDUP_REMOVED lines=8> */
[----:B------:R-:W-:Y:S05]  /*53f0*/  @!P4 BRA `(.L_x_143) ;  /* 0x000000000004c947 */ /* 0x000fea0003800000 */
[----:B------:R0:W5:Y:S02]  /*5400*/  LDG.E.LTC128B.U16 R104, desc[UR36][R60.64+0x60] ;  /* 0x000060243c687981 */ /* 0x000164000c1e1520 */
.L_x_143:
[----:B------:R-:W-:Y:S05]  /*5410*/  BSYNC B1 ;  /* 0x0000000000017941 */ /* 0x000fea0003800000 */
.L_x_142:
[----:B0----5:R-:W-:Y:S01]  /*5420*/  HADD2.F32 R5, -RZ, R104.H0_H0 ;  /* 0x20000068ff057230 */ /* 0x021fe20000004100 */
        /* <DEDUP_REMOVED lines=11> */
.L_x_145:
[----:B------:R-:W-:Y:S05]  /*54e0*/  BSYNC B1 ;  /* 0x0000000000017941 */ /* 0x000fea0003800000 */
.L_x_144:
        /* <DEDUP_REMOVED lines=12> */
.L_x_147:
[----:B------:R-:W-:Y:S05]  /*55b0*/  BSYNC B1 ;  /* 0x0000000000017941 */ /* 0x000fea0003800000 */
.L_x_146:
        /* <DEDUP_REMOVED lines=12> */
.L_x_149:
[----:B------:R-:W-:Y:S05]  /*5680*/  BSYNC B1 ;  /* 0x0000000000017941 */ /* 0x000fea0003800000 */
.L_x_148:
        /* <DEDUP_REMOVED lines=12> */
.L_x_151:
[----:B------:R-:W-:Y:S05]  /*5750*/  BSYNC B1 ;  /* 0x0000000000017941 */ /* 0x000fea0003800000 */
.L_x_150:
        /* <DEDUP_REMOVED lines=12> */
.L_x_153:
[----:B------:R-:W-:Y:S05]  /*5820*/  BSYNC B1 ;  /* 0x0000000000017941 */ /* 0x000fea0003800000 */
.L_x_152:
        /* <DEDUP_REMOVED lines=9> */
.L_x_155:
[----:B------:R-:W-:Y:S05]  /*58c0*/  BSYNC B1 ;  /* 0x0000000000017941 */ /* 0x000fea0003800000 */
.L_x_154:
[----:B-----5:R-:W-:Y:S01]  /*58d0*/  HADD2.F32 R5, -RZ, R104.H0_H0 ;  /* 0x20000068ff057230 */ /* 0x020fe20000004100 */
[----:B------:R-:W-:Y:S01]  /*58e0*/  ISETP.GT.AND P0, PT, R3, 0x88, P0 ;  /* 0x000000880300780c */ /* 0x000fe20000704270 */
[----:B0-----:R-:W-:Y:S01]  /*58f0*/  @P1 IMAD.MOV.U32 R4, RZ, RZ, R12 ;  /* 0x000000ffff041224 */ /* 0x001fe200078e000c */
        /* <DEDUP_REMOVED lines=9> */
.L_x_157:
[----:B------:R-:W-:Y:S05]  /*5990*/  BSYNC B1 ;  /* 0x0000000000017941 */ /* 0x000fea0003800000 */
.L_x_156:
[----:B------:R-:W-:Y:S05]  /*59a0*/  @!P0 BRA `(.L_x_158) ;  /* 0x0000001400f08947 */ /* 0x000fea0003800000 */
[----:B-----5:R-:W-:-:S05]  /*59b0*/  HADD2.F32 R3, -RZ, R104.H0_H0 ;  /* 0x20000068ff037230 */ /* 0x020fca0000004100 */
[----:B0-----:R-:W-:-:S04]  /*59c0*/  FMUL R4, R3, R90 ;  /* 0x0000005a03047220 */ /* 0x001fc80000400000 */
[----:B------:R-:W-:-:S05]  /*59d0*/  FFMA R4, R55, R88, R4 ;  /* 0x0000005837047223 */ /* 0x000fca0000000004 */
[----:B------:R-:W-:-:S05]  /*59e0*/  F2FP.F16.F32.PACK_AB R4, RZ, R4 ;  /* 0x00000004ff04723e */ /* 0x000fca00000000ff */
[----:B------:R0:W-:Y:S01]  /*59f0*/  STG.E.U16 desc[UR36][R12.64+0x72], R4 ;  /* 0x000072040c007986 */ /* 0x0001e2000c101524 */
[----:B------:R-:W-:Y:S05]  /*5a00*/  BRA `(.L_x_158) ;  /* 0x0000001400d87947 */ /* 0x000fea0003800000 */
.L_x_35:
[----:B------:R-:W-:Y:S01]  /*5a10*/  ULDC.64 UR4, c[0x0][0x5c0] ;  /* 0x0001700000047ab9 */ /* 0x000fe20000000a00 */
[----:B------:R-:W-:Y:S01]  /*5a20*/  ISETP.GT.AND P3, PT, R4, 0x1, PT ;  /* 0x000000010400780c */ /* 0x000fe20003f64270 */
[-C--:B------:R-:W-:Y:S01]  /*5a30*/  FMUL R56, R56, R88.reuse ;  /* 0x0000005838387220 */ /* 0x080fe20000400000 */
[----:B------:R-:W-:Y:S01]  /*5a40*/  LEA R14, P1, R104, UR4, 0x1 ;  /* 0x00000004680e7c11 */ /* 0x000fe2000f8208ff */
[-C--:B------:R-:W-:Y:S01]  /*5a50*/  FMUL R57, R57, R88.reuse ;  /* 0x0000005839397220 */ /* 0x080fe20000400000 */
[----:B------:R-:W-:Y:S01]  /*5a60*/  IMAD.SHL.U32 R7, R12, 0x10, RZ ;  /* 0x000000100c077824 */ /* 0x000fe200078e00ff */
[C---:B------:R-:W-:Y:S01]  /*5a70*/  ISETP.GT.AND P2, PT, R3.reuse, 0x8, P6 ;  /* 0x000000080300780c */ /* 0x040fe20003744270 */
[-C--:B------:R-:W-:Y:S01]  /*5a80*/  FMUL R58, R58, R88.reuse ;  /* 0x000000583a3a7220 */ /* 0x080fe20000400000 */
[----:B------:R-:W-:Y:S01]  /*5a90*/  LEA.HI.X R15, R104, UR5, R95, 0x1, P1 ;  /* 0x00000005680f7c11 */ /* 0x000fe200088f0c5f */
[----:B------:R-:W-:Y:S01]  /*5aa0*/  IMAD.SHL.U32 R89, R12, 0x100, RZ ;  /* 0x000001000c597824 */ /* 0x000fe200078e00ff */
[----:B------:R-:W-:Y:S01]  /*5ab0*/  ISETP.GT.AND P1, PT, R3, RZ, P3 ;  /* 0x000000ff0300720c */ /* 0x000fe20001f24270 */
[----:B------:R-:W-:Y:S01]  /*5ac0*/  FMUL R59, R59, R88 ;  /* 0x000000583b3b7220 */ /* 0x000fe20000400000 */
[----:B------:R-:W-:Y:S01]  /*5ad0*/  F2FP.F16.F32.PACK_AB R56, RZ, R56 ;  /* 0x00000038ff38723e */ /* 0x000fe200000000ff */
[-C--:B------:R-:W-:Y:S01]  /*5ae0*/  FMUL R60, R60, R88.reuse ;  /* 0x000000583c3c7220 */ /* 0x080fe20000400000 */
[----:B------:R-:W-:Y:S01]  /*5af0*/  F2FP.F16.F32.PACK_AB R57, RZ, R57 ;  /* 0x00000039ff39723e */ /* 0x000fe200000000ff */
[-C--:B------:R-:W-:Y:S01]  /*5b00*/  FMUL R61, R61, R88.reuse ;  /* 0x000000583d3d7220 */ /* 0x080fe20000400000 */
[----:B------:R-:W-:Y:S01]  /*5b10*/  SHF.L.U64.HI R5, R12, 0x4, R13 ;  /* 0x000000040c057819 */ /* 0x000fe2000001020d */
[----:B------:R-:W-:Y:S01]  /*5b20*/  @P0 STG.E.U16 desc[UR36][R14.64], R56 ;  /* 0x000000380e000986 */ /* 0x000fe2000c101524 */
[----:B------:R-:W-:Y:S01]  /*5b30*/  PRMT R9, R57, 0x7610, R9 ;  /* 0x0000761039097816 */ /* 0x000fe20000000009 */
[----:B------:R-:W-:Y:S01]  /*5b40*/  FMUL R63, R63, R88 ;  /* 0x000000583f3f7220 */ /* 0x000fe20000400000 */
[----:B------:R-:W-:Y:S01]  /*5b50*/  IADD3 R8, P0, R7, R14, RZ ;  /* 0x0000000e07087210 */ /* 0x000fe20007f1e0ff */
[----:B------:R-:W-:Y:S01]  /*5b60*/  FMUL R62, R62, R88 ;  /* 0x000000583e3e7220 */ /* 0x000fe20000400000 */
[----:B------:R-:W-:Y:S01]  /*5b70*/  F2FP.F16.F32.PACK_AB R58, RZ, R58 ;  /* 0x0000003aff3a723e */ /* 0x000fe200000000ff */
[--C-:B------:R-:W-:Y:S01]  /*5b80*/  @P1 IMAD.MOV.U32 R10, RZ, RZ, R14.reuse ;  /* 0x000000ffff0a1224 */ /* 0x100fe200078e000e */
[----:B------:R-:W-:Y:S01]  /*5b90*/  SHF.L.U64.HI R57, R12, 0x8, R13 ;  /* 0x000000080c397819 */ /* 0x000fe2000001020d */
[--C-:B------:R-:W-:Y:S01]  /*5ba0*/  @P1 IMAD.MOV.U32 R11, RZ, RZ, R15.reuse ;  /* 0x000000ffff0b1224 */ /* 0x100fe200078e000f */
[----:B------:R-:W-:Y:S01]  /*5bb0*/  ISETP.GT.AND P4, PT, R4, 0x8, PT ;  /* 0x000000080400780c */ /* 0x000fe20003f84270 */
[-C--:B------:R-:W-:Y:S01]  /*5bc0*/  FMUL R64, R64, R88.reuse ;  /* 0x0000005840407220 */ /* 0x080fe20000400000 */
[----:B------:R-:W-:Y:S01]  /*5bd0*/  F2FP.F16.F32.PACK_AB R59, RZ, R59 ;  /* 0x0000003bff3b723e */ /* 0x000fe200000000ff */
[----:B------:R-:W-:Y:S01]  /*5be0*/  FMUL R65, R65, R88 ;  /* 0x0000005841417220 */ /* 0x000fe20000400000 */
[----:B------:R0:W-:Y:S01]  /*5bf0*/  @P1 STG.E.U16 desc[UR36][R10.64+0x2], R9 ;  /* 0x000002090a001986 */ /* 0x0001e2000c101524 */
[----:B------:R-:W-:Y:S01]  /*5c00*/  F2FP.F16.F32.PACK_AB R60, RZ, R60 ;  /* 0x0000003cff3c723e */ /* 0x000fe200000000ff */
[-C--:B------:R-:W-:Y:S01]  /*5c10*/  FMUL R66, R66, R88.reuse ;  /* 0x0000005842427220 */ /* 0x080fe20000400000 */
[----:B------:R-:W-:Y:S01]  /*5c20*/  F2FP.F16.F32.PACK_AB R61, RZ, R61 ;  /* 0x0000003dff3d723e */ /* 0x000fe200000000ff */
[-C--:B------:R-:W-:Y:S01]  /*5c30*/  FMUL R67, R67, R88.reuse ;  /* 0x0000005843437220 */ /* 0x080fe20000400000 */
[----:B------:R-:W-:Y:S01]  /*5c40*/  F2FP.F16.F32.PACK_AB R63, RZ, R63 ;  /* 0x0000003fff3f723e */ /* 0x000fe200000000ff */
[----:B------:R-:W-:Y:S01]  /*5c50*/  FMUL R68, R68, R88 ;  /* 0x0000005844447220 */ /* 0x000fe20000400000 */
[----:B------:R-:W-:Y:S01]  /*5c60*/  F2FP.F16.F32.PACK_AB R62, RZ, R62 ;  /* 0x0000003eff3e723e */ /* 0x000fe200000000ff */
[----:B------:R-:W-:Y:S01]  /*5c70*/  FMUL R69, R69, R88 ;  /* 0x0000005845457220 */ /* 0x000fe20000400000 */
[----:B------:R-:W-:Y:S01]  /*5c80*/  F2FP.F16.F32.PACK_AB R64, RZ, R64 ;  /* 0x00000040ff40723e */ /* 0x000fe200000000ff */
[-C--:B------:R-:W-:Y:S01]  /*5c90*/  FMUL R70, R70, R88.reuse ;  /* 0x0000005846467220 */ /* 0x080fe20000400000 */
[----:B------:R-:W-:Y:S01]  /*5ca0*/  F2FP.F16.F32.PACK_AB R65, RZ, R65 ;  /* 0x00000041ff41723e */ /* 0x000fe200000000ff */
[----:B0-----:R-:W-:Y:S01]  /*5cb0*/  IMAD.X R9, R5, 0x1, R15, P0 ;  /* 0x0000000105097824 */ /* 0x001fe200000e060f */
[----:B------:R-:W-:Y:S01]  /*5cc0*/  ISETP.GT.AND P0, PT, R3, 0x8, P3 ;  /* 0x000000080300780c */ /* 0x000fe20001f04270 */
[-C--:B------:R-:W-:Y:S01]  /*5cd0*/  FMUL R71, R71, R88.reuse ;  /* 0x0000005847477220 */ /* 0x080fe20000400000 */
[----:B------:R-:W-:Y:S01]  /*5ce0*/  ISETP.GT.AND P3, PT, R4, 0x9, PT ;  /* 0x000000090400780c */ /* 0x000fe20003f64270 */
[----:B------:R-:W-:Y:S01]  /*5cf0*/  FMUL R72, R72, R88 ;  /* 0x0000005848487220 */ /* 0x000fe20000400000 */
[----:B------:R-:W-:Y:S01]  /*5d00*/  @P2 STG.E.U16 desc[UR36][R8.64], R58 ;  /* 0x0000003a08002986 */ /* 0x000fe2000c101524 */
[----:B------:R-:W-:Y:S01]  /*5d10*/  IADD3 R6, P1, P2, R89, R14, R7 ;  /* 0x0000000e59067210 */ /* 0x000fe20007a3e007 */
[----:B------:R-:W-:Y:S01]  /*5d20*/  FMUL R73, R73, R88 ;  /* 0x0000005849497220 */ /* 0x000fe20000400000 */
[----:B------:R-:W-:Y:S01]  /*5d30*/  F2FP.F16.F32.PACK_AB R66, RZ, R66 ;  /* 0x00000042ff42723e */ /* 0x000fe200000000ff */
[-C--:B------:R-:W-:Y:S01]  /*5d40*/  FMUL R74, R74, R88.reuse ;  /* 0x000000584a4a7220 */ /* 0x080fe20000400000 */
[----:B------:R-:W-:Y:S01]  /*5d50*/  IADD3.X R7, R57, R15, R5, P1, P2 ;  /* 0x0000000f39077210 */ /* 0x000fe20000fe4405 */
[-C--:B------:R-:W-:Y:S01]  /*5d60*/  FMUL R75, R75, R88.reuse ;  /* 0x000000584b4b7220 */ /* 0x080fe20000400000 */
[C---:B------:R-:W-:Y:S01]  /*5d70*/  ISETP.GT.AND P1, PT, R3.reuse, RZ, P4 ;  /* 0x000000ff0300720c */ /* 0x040fe20002724270 */
[-C--:B------:R-:W-:Y:S01]  /*5d80*/  FMUL R76, R76, R88.reuse ;  /* 0x000000584c4c7220 */ /* 0x080fe20000400000 */
[----:B------:R-:W-:Y:S01]  /*5d90*/  @P0 STG.E.U16 desc[UR36][R8.64+0x2], R59 ;  /* 0x0000023b08000986 */ /* 0x000fe2000c101524 */
[----:B------:R-:W-:Y:S01]  /*5da0*/  ISETP.GT.AND P0, PT, R3, RZ, P3 ;  /* 0x000000ff0300720c */ /* 0x000fe20001f04270 */
[-C--:B------:R-:W-:Y:S01]  /*5db0*/  FMUL R77, R77, R88.reuse ;  /* 0x000000584d4d7220 */ /* 0x080fe20000400000 */
[----:B------:R-:W-:Y:S01]  /*5dc0*/  ISETP.GT.AND P2, PT, R4, 0x11, PT ;  /* 0x000000110400780c */ /* 0x000fe20003f44270 */
[-C--:B------:R-:W-:Y:S01]  /*5dd0*/  FMUL R78, R78, R88.reuse ;  /* 0x000000584e4e7220 */ /* 0x080fe20000400000 */
[----:B------:R-:W-:Y:S01]  /*5de0*/  F2FP.F16.F32.PACK_AB R67, RZ, R67 ;  /* 0x00000043ff43723e */ /* 0x000fe200000000ff */
[----:B------:R-:W-:Y:S01]  /*5df0*/  FMUL R79, R79, R88 ;  /* 0x000000584f4f7220 */ /* 0x000fe20000400000 */
[----:B------:R-:W-:Y:S01]  /*5e00*/  F2FP.F16.F32.PACK_AB R68, RZ, R68 ;  /* 0x00000044ff44723e */ /* 0x000fe200000000ff */
[-C--:B------:R-:W-:Y:S01]  /*5e10*/  FMUL R80, R80, R88.reuse ;  /* 0x0000005850507220 */ /* 0x080fe20000400000 */
[----:B------:R-:W-:Y:S01]  /*5e20*/  F2FP.F16.F32.PACK_AB R69, RZ, R69 ;  /* 0x00000045ff45723e */ /* 0x000fe200000000ff */
[----:B------:R-:W-:Y:S01]  /*5e30*/  FMUL R81, R81, R88 ;  /* 0x0000005851517220 */ /* 0x000fe20000400000 */
[--C-:B------:R-:W-:Y:S01]  /*5e40*/  @P1 IMAD.MOV.U32 R10, RZ, RZ, R14.reuse ;  /* 0x000000ffff0a1224 */ /* 0x100fe200078e000e */
[----:B------:R-:W-:Y:S01]  /*5e50*/  F2FP.F16.F32.PACK_AB R70, RZ, R70 ;  /* 0x00000046ff46723e */ /* 0x000fe200000000ff */
[--C-:B------:R-:W-:Y:S01]  /*5e60*/  @P1 IMAD.MOV.U32 R11, RZ, RZ, R15.reuse ;  /* 0x000000ffff0b1224 */ /* 0x100fe200078e000f */
[----:B------:R-:W-:Y:S01]  /*5e70*/  F2FP.F16.F32.PACK_AB R71, RZ, R71 ;  /* 0x00000047ff47723e */ /* 0x000fe200000000ff */
[----:B------:R-:W-:Y:S01]  /*5e80*/  FMUL R82, R82, R88 ;  /* 0x0000005852527220 */ /* 0x000fe20000400000 */
[----:B------:R-:W-:Y:S01]  /*5e90*/  F2FP.F16.F32.PACK_AB R72, RZ, R72 ;  /* 0x00000048ff48723e */ /* 0x000fe200000000ff */
[-C--:B------:R-:W-:Y:S01]  /*5ea0*/  FMUL R83, R83, R88.reuse ;  /* 0x0000005853537220 */ /* 0x080fe20000400000 */
[----:B------:R0:W-:Y:S01]  /*5eb0*/  @P1 STG.E.U16 desc[UR36][R10.64+0x10], R60 ;  /* 0x0000103c0a001986 */ /* 0x0001e2000c101524 */
[----:B------:R-:W-:Y:S01]  /*5ec0*/  ISETP.GT.AND P1, PT, R3, 0x8, P4 ;  /* 0x000000080300780c */ /* 0x000fe20002724270 */
[-C--:B------:R-:W-:Y:S01]  /*5ed0*/  FMUL R84, R84, R88.reuse ;  /* 0x0000005854547220 */ /* 0x080fe20000400000 */
[----:B------:R-:W-:Y:S01]  /*5ee0*/  F2FP.F16.F32.PACK_AB R73, RZ, R73 ;  /* 0x00000049ff49723e */ /* 0x000fe200000000ff */
[----:B------:R-:W-:Y:S01]  /*5ef0*/  FMUL R85, R85, R88 ;  /* 0x0000005855557220 */ /* 0x000fe20000400000 */
[----:B------:R-:W-:Y:S01]  /*5f00*/  F2FP.F16.F32.PACK_AB R74, RZ, R74 ;  /* 0x0000004aff4a723e */ /* 0x000fe200000000ff */
[-C--:B------:R-:W-:Y:S01]  /*5f10*/  FMUL R86, R86, R88.reuse ;  /* 0x0000005856567220 */ /* 0x080fe20000400000 */
[----:B------:R-:W-:Y:S01]  /*5f20*/  F2FP.F16.F32.PACK_AB R75, RZ, R75 ;  /* 0x0000004bff4b723e */ /* 0x000fe200000000ff */
[-C--:B------:R-:W-:Y:S01]  /*5f30*/  FMUL R87, R87, R88.reuse ;  /* 0x0000005857577220 */ /* 0x080fe20000400000 */
[----:B------:R-:W-:Y:S01]  /*5f40*/  ISETP.GT.AND P5, PT, R4, 0x28, PT ;  /* 0x000000280400780c */ /* 0x000fe20003fa4270 */
[----:B------:R-:W-:Y:S01]  /*5f50*/  FMUL R24, R24, R88 ;  /* 0x0000005818187220 */ /* 0x000fe20000400000 */
[----:B------:R-:W-:Y:S01]  /*5f60*/  F2FP.F16.F32.PACK_AB R76, RZ, R76 ;  /* 0x0000004cff4c723e */ /* 0x000fe200000000ff */
[--C-:B0-----:R-:W-:Y:S01]  /*5f70*/  @P0 IMAD.MOV.U32 R10, RZ, RZ, R14.reuse ;  /* 0x000000ffff0a0224 */ /* 0x101fe200078e000e */
[----:B------:R-:W-:Y:S01]  /*5f80*/  ISETP.GT.AND P4, PT, R4, 0x29, PT ;  /* 0x000000290400780c */ /* 0x000fe20003f84270 */
        /* <DEDUP_REMOVED lines=8> */
[C---:B------:R-:W-:Y:S01]  /*6010*/  ISETP.GT.AND P3, PT, R4.reuse, 0x10, PT ;  /* 0x000000100400780c */ /* 0x040fe20003f64270 */
[----:B------:R-:W-:Y:S01]  /*6020*/  @P1 STG.E.U16 desc[UR36][R8.64+0x10], R62 ;  /* 0x0000103e08001986 */ /* 0x000fe2000c101524 */
        /* <DEDUP_REMOVED lines=8> */
[----:B------:R-:W-:Y:S01]  /*60b0*/  F2FP.F16.F32.PACK_AB R82, RZ, R82 ;  /* 0x00000052ff52723e */ /* 0x000fe200000000ff */
[----:B------:R-:W-:Y:S01]  /*60c0*/  @P0 STG.E.U16 desc[UR36][R8.64+0x12], R63 ;  /* 0x0000123f08000986 */ /* 0x000fe2000c101524 */
[----:B------:R-:W-:Y:S01]  /*60d0*/  ISETP.GT.AND P0, PT, R3, RZ, P3 ;  /* 0x000000ff0300720c */ /* 0x000fe20001f04270 */
[-C--:B------:R-:W-:Y:S01]  /*60e0*/  FMUL R32, R32, R88.reuse ;  /* 0x0000005820207220 */ /* 0x080fe20000400000 */
[----:B------:R-:W-:Y:S01]  /*60f0*/  F2FP.F16.F32.PACK_AB R83, RZ, R83 ;  /* 0x00000053ff53723e */ /* 0x000fe200000000ff */
[----:B------:R-:W-:Y:S01]  /*6100*/  FMUL R33, R33, R88 ;  /* 0x0000005821217220 */ /* 0x000fe20000400000 */
[----:B------:R-:W-:Y:S01]  /*6110*/  F2FP.F16.F32.PACK_AB R84, RZ, R84 ;  /* 0x00000054ff54723e */ /* 0x000fe200000000ff */
[-C--:B------:R-:W-:Y:S01]  /*6120*/  FMUL R34, R34, R88.reuse ;  /* 0x0000005822227220 */ /* 0x080fe20000400000 */
[----:B------:R-:W-:Y:S01]  /*6130*/  P2R R5, PR, RZ, 0x20 ;  /* 0x00000020ff057803 */ /* 0x000fe20000000000 */
[-C--:B------:R-:W-:Y:S01]  /*6140*/  FMUL R35, R35, R88.reuse ;  /* 0x0000005823237220 */ /* 0x080fe20000400000 */
[----:B------:R-:W-:Y:S01]  /*6150*/  F2FP.F16.F32.PACK_AB R85, RZ, R85 ;  /* 0x00000055ff55723e */ /* 0x000fe200000000ff */
[----:B------:R-:W-:Y:S01]  /*6160*/  FMUL R36, R36, R88 ;  /* 0x0000005824247220 */ /* 0x000fe20000400000 */
[----:B------:R-:W-:Y:S01]  /*6170*/  F2FP.F16.F32.PACK_AB R86, RZ, R86 ;  /* 0x00000056ff56723e */ /* 0x000fe200000000ff */
[----:B------:R-:W-:Y:S01]  /*6180*/  FMUL R37, R37, R88 ;  /* 0x0000005825257220 */ /* 0x000fe20000400000 */
[----:B------:R-:W-:Y:S01]  /*6190*/  F2FP.F16.F32.PACK_AB R87, RZ, R87 ;  /* 0x00000057ff57723e */ /* 0x000fe200000000ff */
[--C-:B0-----:R-:W-:Y:S01]  /*61a0*/  @P0 IMAD.MOV.U32 R10, RZ, RZ, R14.reuse ;  /* 0x000000ffff0a0224 */ /* 0x101fe200078e000e */
[----:B------:R-:W-:Y:S01]  /*61b0*/  F2FP.F16.F32.PACK_AB R24, RZ, R24 ;  /* 0x00000018ff18723e */ /* 0x000fe200000000ff */
[--C-:B------:R-:W-:Y:S01]  /*61c0*/  @P0 IMAD.MOV.U32 R11, RZ, RZ, R15.reuse ;  /* 0x000000ffff0b0224 */ /* 0x100fe200078e000f */
[----:B------:R-:W-:Y:S01]  /*61d0*/  F2FP.F16.F32.PACK_AB R25, RZ, R25 ;  /* 0x00000019ff19723e */ /* 0x000fe200000000ff */
[----:B------:R-:W-:Y:S01]  /*61e0*/  FMUL R38, R38, R88 ;  /* 0x0000005826267220 */ /* 0x000fe20000400000 */
[----:B------:R-:W-:Y:S01]  /*61f0*/  F2FP.F16.F32.PACK_AB R26, RZ, R26 ;  /* 0x0000001aff1a723e */ /* 0x000fe200000000ff */
[-C--:B------:R-:W-:Y:S01]  /*6200*/  FMUL R39, R39, R88.reuse ;  /* 0x0000005827277220 */ /* 0x080fe20000400000 */
[----:B------:R0:W-:Y:S01]  /*6210*/  @P0 STG.E.U16 desc[UR36][R10.64+0x20], R64 ;  /* 0x000020400a000986 */ /* 0x0001e2000c101524 */
[----:B------:R-:W-:Y:S01]  /*6220*/  ISETP.GT.AND P0, PT, R3, RZ, P2 ;  /* 0x000000ff0300720c */ /* 0x000fe20001704270 */
        /* <DEDUP_REMOVED lines=12> */
[----:B0-----:R-:W-:Y:S01]  /*62f0*/  @P0 IMAD.MOV.U32 R10, RZ, RZ, R14 ;  /* 0x000000ffff0a0224 */ /* 0x001fe200078e000e */
[----:B------:R-:W-:Y:S01]  /*6300*/  F2FP.F16.F32.PACK_AB R33, RZ, R33 ;  /* 0x00000021ff21723e */ /* 0x000fe200000000ff */
[----:B------:R-:W-:Y:S01]  /*6310*/  @P0 IMAD.MOV.U32 R11, RZ, RZ, R15 ;  /* 0x000000ffff0b0224 */ /* 0x000fe200078e000f */
[----:B------:R-:W-:Y:S01]  /*6320*/  F2FP.F16.F32.PACK_AB R34, RZ, R34 ;  /* 0x00000022ff22723e */ /* 0x000fe200000000ff */
[-C--:B------:R-:W-:Y:S01]  /*6330*/  FMUL R46, R46, R88.reuse ;  /* 0x000000582e2e7220 */ /* 0x080fe20000400000 */
[----:B------:R-:W-:Y:S01]  /*6340*/  F2FP.F16.F32.PACK_AB R35, RZ, R35 ;  /* 0x00000023ff23723e */ /* 0x000fe200000000ff */
[-C--:B------:R-:W-:Y:S01]  /*6350*/  FMUL R47, R47, R88.reuse ;  /* 0x000000582f2f7220 */ /* 0x080fe20000400000 */
[----:B------:R0:W-:Y:S01]  /*6360*/  @P0 STG.E.U16 desc[UR36][R10.64+0x22], R65 ;  /* 0x000022410a000986 */ /* 0x0001e2000c101524 */
[----:B------:R-:W-:Y:S01]  /*6370*/  ISETP.GT.AND P0, PT, R3, 0x8, P3 ;  /* 0x000000080300780c */ /* 0x000fe20001f04270 */
[-C--:B------:R-:W-:Y:S01]  /*6380*/  FMUL R48, R48, R88.reuse ;  /* 0x0000005830307220 */ /* 0x080fe20000400000 */
[----:B------:R-:W-:Y:S01]  /*6390*/  ISETP.GT.AND P3, PT, R4, 0x30, PT ;  /* 0x000000300400780c */ /* 0x000fe20003f64270 */
        /* <DEDUP_REMOVED lines=11> */
[----:B------:R-:W-:Y:S01]  /*6450*/  ISETP.GT.AND P0, PT, R3, 0x8, P2 ;  /* 0x000000080300780c */ /* 0x000fe20001704270 */
[-C--:B------:R-:W-:Y:S01]  /*6460*/  FMUL R54, R54, R88.reuse ;  /* 0x0000005836367220 */ /* 0x080fe20000400000 */
[----:B------:R-:W-:Y:S01]  /*6470*/  ISETP.GT.AND P2, PT, R4, 0x18, PT ;  /* 0x000000180400780c */ /* 0x000fe20003f44270 */
[----:B------:R-:W-:Y:S01]  /*6480*/  FMUL R55, R55, R88 ;  /* 0x0000005837377220 */ /* 0x000fe20000400000 */
[----:B------:R-:W-:-:S02]  /*6490*/  F2FP.F16.F32.PACK_AB R41, RZ, R41 ;  /* 0x00000029ff29723e */ /* 0x000fc400000000ff */
[----:B------:R-:W-:Y:S02]  /*64a0*/  F2FP.F16.F32.PACK_AB R42, RZ, R42 ;  /* 0x0000002aff2a723e */ /* 0x000fe400000000ff */
[----:B------:R-:W-:Y:S02]  /*64b0*/  F2FP.F16.F32.PACK_AB R43, RZ, R43 ;  /* 0x0000002bff2b723e */ /* 0x000fe400000000ff */
[----:B------:R-:W-:Y:S02]  /*64c0*/  F2FP.F16.F32.PACK_AB R44, RZ, R44 ;  /* 0x0000002cff2c723e */ /* 0x000fe400000000ff */
[----:B------:R-:W-:Y:S01]  /*64d0*/  F2FP.F16.F32.PACK_AB R45, RZ, R45 ;  /* 0x0000002dff2d723e */ /* 0x000fe200000000ff */
[----:B------:R-:W-:Y:S01]  /*64e0*/  @P0 STG.E.U16 desc[UR36][R8.64+0x22], R67 ;  /* 0x0000224308000986 */ /* 0x000fe2000c101524 */
[----:B------:R-:W-:Y:S02]  /*64f0*/  ISETP.GT.AND P0, PT, R3, RZ, P2 ;  /* 0x000000ff0300720c */ /* 0x000fe40001704270 */
[----:B------:R-:W-:-:S02]  /*6500*/  F2FP.F16.F32.PACK_AB R46, RZ, R46 ;  /* 0x0000002eff2e723e */ /* 0x000fc400000000ff */
[----:B------:R-:W-:Y:S02]  /*6510*/  F2FP.F16.F32.PACK_AB R47, RZ, R47 ;  /* 0x0000002fff2f723e */ /* 0x000fe400000000ff */
[----:B------:R-:W-:Y:S02]  /*6520*/  F2FP.F16.F32.PACK_AB R48, RZ, R48 ;  /* 0x00000030ff30723e */ /* 0x000fe400000000ff */
[----:B------:R-:W-:Y:S02]  /*6530*/  F2FP.F16.F32.PACK_AB R49, RZ, R49 ;  /* 0x00000031ff31723e */ /* 0x000fe400000000ff */
[----:B------:R-:W-:Y:S02]  /*6540*/  F2FP.F16.F32.PACK_AB R50, RZ, R50 ;  /* 0x00000032ff32723e */ /* 0x000fe400000000ff */
[----:B------:R-:W-:Y:S01]  /*6550*/  F2FP.F16.F32.PACK_AB R51, RZ, R51 ;  /* 0x00000033ff33723e */ /* 0x000fe200000000ff */
[----:B0-----:R-:W-:Y:S01]  /*6560*/  @P0 IMAD.MOV.U32 R10, RZ, RZ, R14 ;  /* 0x000000ffff0a0224 */ /* 0x001fe200078e000e */
[----:B------:R-:W-:Y:S01]  /*6570*/  F2FP.F16.F32.PACK_AB R52, RZ, R52 ;  /* 0x00000034ff34723e */ /* 0x000fe200000000ff */
[----:B------:R-:W-:Y:S01]  /*6580*/  @P0 IMAD.MOV.U32 R11, RZ, RZ, R15 ;  /* 0x000000ffff0b0224 */ /* 0x000fe200078e000f */
[----:B------:R-:W-:-:S02]  /*6590*/  F2FP.F16.F32.PACK_AB R53, RZ, R53 ;  /* 0x00000035ff35723e */ /* 0x000fc400000000ff */
[----:B------:R-:W-:Y:S02]  /*65a0*/  F2FP.F16.F32.PACK_AB R54, RZ, R54 ;  /* 0x00000036ff36723e */ /* 0x000fe400000000ff */
[----:B------:R0:W-:Y:S01]  /*65b0*/  @P0 STG.E.U16 desc[UR36][R10.64+0x30], R68 ;  /* 0x000030440a000986 */ /* 0x0001e2000c101524 */
[----:B------:R-:W-:Y:S02]  /*65c0*/  ISETP.GT.AND P0, PT, R3, RZ, P1 ;  /* 0x000000ff0300720c */ /* 0x000fe40000f04270 */
[----:B------:R-:W-:-:S11]  /*65d0*/  F2FP.F16.F32.PACK_AB R55, RZ, R55 ;  /* 0x00000037ff37723e */ /* 0x000fd600000000ff */
[----:B0-----:R-:W-:Y:S02]  /*65e0*/  @P0 IMAD.MOV.U32 R10, RZ, RZ, R14 ;  /* 0x000000ffff0a0224 */ /* 0x001fe400078e000e */
[----:B------:R-:W-:-:S05]  /*65f0*/  @P0 IMAD.MOV.U32 R11, RZ, RZ, R15 ;  /* 0x000000ffff0b0224 */ /* 0x000fca00078e000f */
[----:B------:R0:W-:Y:S01]  /*6600*/  @P0 STG.E.U16 desc[UR36][R10.64+0x32], R69 ;  /* 0x000032450a000986 */ /* 0x0001e2000c101524 */
[----:B------:R-:W-:Y:S02]  /*6610*/  ISETP.GT.AND P0, PT, R3, 0x8, P2 ;  /* 0x000000080300780c */ /* 0x000fe40001704270 */
[----:B------:R-:W-:-:S11]  /*6620*/  ISETP.GT.AND P2, PT, R4, 0x20, PT ;  /* 0x000000200400780c */ /* 0x000fd60003f44270 */
[----:B------:R-:W-:Y:S01]  /*6630*/  @P0 STG.E.U16 desc[UR36][R8.64+0x30], R70 ;  /* 0x0000304608000986 */ /* 0x000fe2000c101524 */
[----:B------:R-:W-:Y:S02]  /*6640*/  ISETP.GT.AND P0, PT, R3, 0x8, P1 ;  /* 0x000000080300780c */ /* 0x000fe40000f04270 */
[----:B------:R-:W-:-:S11]  /*6650*/  ISETP.GT.AND P1, PT, R4, 0x21, PT ;  /* 0x000000210400780c */ /* 0x000fd60003f24270 */
[----:B------:R-:W-:Y:S01]  /*6660*/  @P0 STG.E.U16 desc[UR36][R8.64+0x32], R71 ;  /* 0x0000324708000986 */ /* 0x000fe2000c101524 */
[----:B------:R-:W-:-:S13]  /*6670*/  ISETP.GT.AND P0, PT, R3, RZ, P2 ;  /* 0x000000ff0300720c */ /* 0x000fda0001704270 */
[----:B0-----:R-:W-:Y:S02]  /*6680*/  @P0 IMAD.MOV.U32 R10, RZ, RZ, R14 ;  /* 0x000000ffff0a0224 */ /* 0x001fe400078e000e */
[----:B------:R-:W-:-:S05]  /*6690*/  @P0 IMAD.MOV.U32 R11, RZ, RZ, R15 ;  /* 0x000000ffff0b0224 */ /* 0x000fca00078e000f */
[----:B------:R0:W-:Y:S01]  /*66a0*/  @P0 STG.E.U16 desc[UR36][R10.64+0x40], R72 ;  /* 0x000040480a000986 */ /* 0x0001e2000c101524 */
[----:B------:R-:W-:-:S13]  /*66b0*/  ISETP.GT.AND P0, PT, R3, RZ, P1 ;  /* 0x000000ff0300720c */ /* 0x000fda0000f04270 */
[----:B0-----:R-:W-:Y:S02]  /*66c0*/  @P0 IMAD.MOV.U32 R10, RZ, RZ, R14 ;  /* 0x000000ffff0a0224 */ /* 0x001fe400078e000e */
[----:B------:R-:W-:-:S05]  /*66d0*/  @P0 IMAD.MOV.U32 R11, RZ, RZ, R15 ;  /* 0x000000ffff0b0224 */ /* 0x000fca00078e000f */
[----:B------:R0:W-:Y:S01]  /*66e0*/  @P0 STG.E.U16 desc[UR36][R10.64+0x42], R73 ;  /* 0x000042490a000986 */ /* 0x0001e2000c101524 */
[----:B------:R-:W-:Y:S02]  /*66f0*/  ISETP.GT.AND P0, PT, R3, 0x8, P2 ;  /* 0x000000080300780c */ /* 0x000fe40001704270 */
[----:B------:R-:W-:-:S11]  /*6700*/  ISETP.GT.AND P2, PT, R4, 0x38, PT ;  /* 0x000000380400780c */ /* 0x000fd60003f44270 */
[----:B------:R-:W-:Y:S01]  /*6710*/  @P0 STG.E.U16 desc[UR36][R8.64+0x40], R74 ;  /* 0x0000404a08000986 */ /* 0x000fe2000c101524 */
[----:B------:R-:W-:-:S13]  /*6720*/  ISETP.GT.AND P0, PT, R3, 0x8, P1 ;  /* 0x000000080300780c */ /* 0x000fda0000f04270 */
        /* <DEDUP_REMOVED lines=9> */
[----:B------:R-:W-:-:S13]  /*67c0*/  ISETP.GT.AND P0, PT, R3, 0x8, P5 ;  /* 0x000000080300780c */ /* 0x000fda0002f04270 */
[----:B------:R-:W-:Y:S01]  /*67d0*/  @P0 STG.E.U16 desc[UR36][R8.64+0x50], R78 ;  /* 0x0000504e08000986 */ /* 0x000fe2000c101524 */
[----:B------:R-:W-:-:S13]  /*67e0*/  ISETP.GT.AND P0, PT, R3, 0x8, P4 ;  /* 0x000000080300780c */ /* 0x000fda0002704270 */
[----:B------:R-:W-:Y:S01]  /*67f0*/  @P0 STG.E.U16 desc[UR36][R8.64+0x52], R79 ;  /* 0x0000524f08000986 */ /* 0x000fe2000c101524 */
[----:B------:R-:W-:-:S13]  /*6800*/  ISETP.GT.AND P0, PT, R3, RZ, P3 ;  /* 0x000000ff0300720c */ /* 0x000fda0001f04270 */
[----:B0-----:R-:W-:Y:S02]  /*6810*/  @P0 IMAD.MOV.U32 R10, RZ, RZ, R14 ;  /* 0x000000ffff0a0224 */ /* 0x001fe400078e000e */
[----:B------:R-:W-:-:S05]  /*6820*/  @P0 IMAD.MOV.U32 R11, RZ, RZ, R15 ;  /* 0x000000ffff0b0224 */ /* 0x000fca00078e000f */
[----:B------:R0:W-:Y:S01]  /*6830*/  @P0 STG.E.U16 desc[UR36][R10.64+0x60], R80 ;  /* 0x000060500a000986 */ /* 0x0001e2000c101524 */
[----:B------:R-:W-:-:S04]  /*6840*/  ISETP.GT.AND P0, PT, R4, 0x31, PT ;  /* 0x000000310400780c */ /* 0x000fc80003f04270 */
        /* <DEDUP_REMOVED lines=8> */
[----:B------:R-:W-:-:S05]  /*68d0*/  IADD3 R12, P1, R89, R8, RZ ;  /* 0x00000008590c7210 */ /* 0x000fca0007f3e0ff */
[----:B------:R-:W-:Y:S01]  /*68e0*/  IMAD.X R13, R57, 0x1, R9, P1 ;  /* 0x00000001390d7824 */ /* 0x000fe200008e0609 */
[----:B------:R-:W-:-:S13]  /*68f0*/  ISETP.GT.AND P1, PT, R3, RZ, P2 ;  /* 0x000000ff0300720c */ /* 0x000fda0001724270 */
[----:B------:R-:W-:Y:S01]  /*6900*/  @P1 STG.E.U16 desc[UR36][R14.64+0x70], R84 ;  /* 0x000070540e001986 */ /* 0x000fe2000c101524 */
[----:B------:R-:W-:-:S05]  /*6910*/  IADD3 R20, P1, R89, R8, RZ ;  /* 0x0000000859147210 */ /* 0x000fca0007f3e0ff */
[----:B------:R-:W-:Y:S01]  /*6920*/  IMAD.X R21, R57, 0x1, R9, P1 ;  /* 0x0000000139157824 */ /* 0x000fe200008e0609 */
[----:B0-----:R-:W-:-:S05]  /*6930*/  IADD3 R10, P1, R89, R14, RZ ;  /* 0x0000000e590a7210 */ /* 0x001fca0007f3e0ff */
[----:B------:R-:W-:Y:S01]  /*6940*/  IMAD.X R11, R57, 0x1, R15, P1 ;  /* 0x00000001390b7824 */ /* 0x000fe200008e060f */
[----:B------:R-:W-:-:S04]  /*6950*/  ISETP.GT.AND P1, PT, R4, 0x39, PT ;  /* 0x000000390400780c */ /* 0x000fc80003f24270 */
[----:B------:R-:W-:-:S13]  /*6960*/  ISETP.GT.AND P5, PT, R3, RZ, P1 ;  /* 0x000000ff0300720c */ /* 0x000fda0000fa4270 */
[----:B------:R-:W-:Y:S01]  /*6970*/  @P5 STG.E.U16 desc[UR36][R14.64+0x72], R85 ;  /* 0x000072550e005986 */ /* 0x000fe2000c101524 */
[----:B------:R-:W-:-:S13]  /*6980*/  ISETP.GT.AND P5, PT, R3, 0x8, P2 ;  /* 0x000000080300780c */ /* 0x000fda00017a4270 */
[----:B------:R-:W-:Y:S01]  /*6990*/  @P5 STG.E.U16 desc[UR36][R8.64+0x70], R86 ;  /* 0x0000705608005986 */ /* 0x000fe2000c101524 */
[----:B------:R-:W-:-:S13]  /*69a0*/  ISETP.GT.AND P5, PT, R3, 0x8, P1 ;  /* 0x000000080300780c */ /* 0x000fda0000fa4270 */
[----:B------:R0:W-:Y:S01]  /*69b0*/  @P5 STG.E.U16 desc[UR36][R8.64+0x72], R87 ;  /* 0x0000725708005986 */ /* 0x0001e2000c101524 */
[C---:B------:R-:W-:Y:S02]  /*69c0*/  ISETP.GT.AND P5, PT, R3.reuse, 0x80, P6 ;  /* 0x000000800300780c */ /* 0x040fe400037a4270 */
[----:B------:R-:W-:-:S11]  /*69d0*/  ISETP.GT.AND P6, PT, R3, 0x88, P6 ;  /* 0x000000880300780c */ /* 0x000fd600037c4270 */
[----:B------:R-:W-:Y:S01]  /*69e0*/  @P5 STG.E.U16 desc[UR36][R10.64], R24 ;  /* 0x000000180a005986 */ /* 0x000fe2000c101524 */
[----:B------:R-:W-:-:S04]  /*69f0*/  ISETP.GT.AND P5, PT, R4, 0x1, PT ;  /* 0x000000010400780c */ /* 0x000fc80003fa4270 */
[----:B------:R-:W-:-:S13]  /*6a00*/  ISETP.GT.AND P5, PT, R3, 0x80, P5 ;  /* 0x000000800300780c */ /* 0x000fda0002fa4270 */
[----:B0-----:R-:W-:Y:S02]  /*6a10*/  @P5 IMAD.MOV.U32 R8, RZ, RZ, R10 ;  /* 0x000000ffff085224 */ /* 0x001fe400078e000a */
[----:B------:R-:W-:-:S05]  /*6a20*/  @P5 IMAD.MOV.U32 R9, RZ, RZ, R11 ;  /* 0x000000ffff095224 */ /* 0x000fca00078e000b */
[----:B------:R0:W-:Y:S01]  /*6a30*/  @P5 STG.E.U16 desc[UR36][R8.64+0x2], R25 ;  /* 0x0000021908005986 */ /* 0x0001e2000c101524 */
[----:B------:R-:W-:-:S03]  /*6a40*/  ISETP.NE.AND P5, PT, R5, RZ, PT ;  /* 0x000000ff0500720c */ /* 0x000fc60003fa5270 */
[----:B------:R-:W-:Y:S01]  /*6a50*/  @P6 STG.E.U16 desc[UR36][R12.64], R26 ;  /* 0x0000001a0c006986 */ /* 0x000fe2000c101524 */
[----:B------:R-:W-:-:S04]  /*6a60*/  ISETP.GT.AND P6, PT, R4, 0x1, PT ;  /* 0x000000010400780c */ /* 0x000fc80003fc4270 */
[----:B------:R-:W-:-:S13]  /*6a70*/  ISETP.GT.AND P6, PT, R3, 0x88, P6 ;  /* 0x000000880300780c */ /* 0x000fda00037c4270 */
[----:B------:R-:W-:Y:S01]  /*6a80*/  @P6 STG.E.U16 desc[UR36][R20.64+0x2], R27 ;  /* 0x0000021b14006986 */ /* 0x000fe2000c101524 */
[----:B------:R-:W-:-:S04]  /*6a90*/  ISETP.GT.AND P6, PT, R4, 0x8, PT ;  /* 0x000000080400780c */ /* 0x000fc80003fc4270 */
[----:B------:R-:W-:-:S13]  /*6aa0*/  ISETP.GT.AND P6, PT, R3, 0x80, P6 ;  /* 0x000000800300780c */ /* 0x000fda00037c4270 */
[----:B0-----:R-:W-:Y:S02]  /*6ab0*/  @P6 IMAD.MOV.U32 R8, RZ, RZ, R10 ;  /* 0x000000ffff086224 */ /* 0x001fe400078e000a */
[----:B------:R-:W-:-:S05]  /*6ac0*/  @P6 IMAD.MOV.U32 R9, RZ, RZ, R11 ;  /* 0x000000ffff096224 */ /* 0x000fca00078e000b */
[----:B------:R0:W-:Y:S01]  /*6ad0*/  @P6 STG.E.U16 desc[UR36][R8.64+0x10], R28 ;  /* 0x0000101c08006986 */ /* 0x0001e2000c101524 */
[----:B------:R-:W-:-:S04]  /*6ae0*/  ISETP.GT.AND P6, PT, R4, 0x9, PT ;  /* 0x000000090400780c */ /* 0x000fc80003fc4270 */
[----:B------:R-:W-:-:S13]  /*6af0*/  ISETP.GT.AND P6, PT, R3, 0x80, P6 ;  /* 0x000000800300780c */ /* 0x000fda00037c4270 */
[----:B0-----:R-:W-:Y:S02]  /*6b00*/  @P6 IMAD.MOV.U32 R8, RZ, RZ, R10 ;  /* 0x000000ffff086224 */ /* 0x001fe400078e000a */
[----:B------:R-:W-:-:S05]  /*6b10*/  @P6 IMAD.MOV.U32 R9, RZ, RZ, R11 ;  /* 0x000000ffff096224 */ /* 0x000fca00078e000b */
[----:B------:R0:W-:Y:S01]  /*6b20*/  @P6 STG.E.U16 desc[UR36][R8.64+0x12], R29 ;  /* 0x0000121d08006986 */ /* 0x0001e2000c101524 */
[----:B------:R-:W-:-:S04]  /*6b30*/  ISETP.GT.AND P6, PT, R4, 0x8, PT ;  /* 0x000000080400780c */ /* 0x000fc80003fc4270 */
[----:B------:R-:W-:-:S13]  /*6b40*/  ISETP.GT.AND P6, PT, R3, 0x88, P6 ;  /* 0x000000880300780c */ /* 0x000fda00037c4270 */
        /* <DEDUP_REMOVED lines=45> */
[----:B------:R-:W-:Y:S01]  /*6e20*/  @P6 STG.E.U16 desc[UR36][R8.64+0x42], R41 ;  /* 0x0000422908006986 */ /* 0x000fe2000c101524 */
[----:B------:R-:W-:-:S04]  /*6e30*/  ISETP.GT.AND P6, PT, R4, 0x20, PT ;  /* 0x000000200400780c */ /* 0x000fc80003fc4270 */
[----:B------:R-:W-:-:S13]  /*6e40*/  ISETP.GT.AND P6, PT, R3, 0x88, P6 ;  /* 0x000000880300780c */ /* 0x000fda00037c4270 */
[----:B------:R-:W-:Y:S01]  /*6e50*/  @P6 STG.E.U16 desc[UR36][R6.64+0x40], R42 ;  /* 0x0000402a06006986 */ /* 0x000fe2000c101524 */
[----:B------:R-:W-:-:S04]  /*6e60*/  ISETP.GT.AND P6, PT, R4, 0x21, PT ;  /* 0x000000210400780c */ /* 0x000fc80003fc4270 */
[----:B------:R-:W-:-:S13]  /*6e70*/  ISETP.GT.AND P6, PT, R3, 0x88, P6 ;  /* 0x000000880300780c */ /* 0x000fda00037c4270 */
[----:B------:R-:W-:Y:S02]  /*6e80*/  @P6 IMAD.MOV.U32 R4, RZ, RZ, R6 ;  /* 0x000000ffff046224 */ /* 0x000fe400078e0006 */
[----:B------:R-:W-:-:S05]  /*6e90*/  @P6 IMAD.MOV.U32 R5, RZ, RZ, R7 ;  /* 0x000000ffff056224 */ /* 0x000fca00078e0007 */
[----:B------:R0:W-:Y:S01]  /*6ea0*/  @P6 STG.E.U16 desc[UR36][R4.64+0x42], R43 ;  /* 0x0000422b04006986 */ /* 0x0001e2000c101524 */
[C---:B------:R-:W-:Y:S02]  /*6eb0*/  ISETP.GT.AND P6, PT, R3.reuse, 0x80, P5 ;  /* 0x000000800300780c */ /* 0x040fe40002fc4270 */
[----:B------:R-:W-:-:S11]  /*6ec0*/  ISETP.GT.AND P5, PT, R3, 0x88, P5 ;  /* 0x000000880300780c */ /* 0x000fd60002fa4270 */
[----:B0-----:R-:W-:Y:S02]  /*6ed0*/  @P6 IMAD.MOV.U32 R4, RZ, RZ, R10 ;  /* 0x000000ffff046224 */ /* 0x001fe400078e000a */
[----:B------:R-:W-:-:S05]  /*6ee0*/  @P6 IMAD.MOV.U32 R5, RZ, RZ, R11 ;  /* 0x000000ffff056224 */ /* 0x000fca00078e000b */
[----:B------:R0:W-:Y:S01]  /*6ef0*/  @P6 STG.E.U16 desc[UR36][R4.64+0x50], R44 ;  /* 0x0000502c04006986 */ /* 0x0001e2000c101524 */
[C---:B------:R-:W-:Y:S02]  /*6f00*/  ISETP.GT.AND P6, PT, R3.reuse, 0x80, P4 ;  /* 0x000000800300780c */ /* 0x040fe400027c4270 */
[----:B------:R-:W-:-:S11]  /*6f10*/  ISETP.GT.AND P4, PT, R3, 0x88, P4 ;  /* 0x000000880300780c */ /* 0x000fd60002784270 */
[----:B0-----:R-:W-:Y:S02]  /*6f20*/  @P6 IMAD.MOV.U32 R4, RZ, RZ, R10 ;  /* 0x000000ffff046224 */ /* 0x001fe400078e000a */
[----:B------:R-:W-:-:S05]  /*6f30*/  @P6 IMAD.MOV.U32 R5, RZ, RZ, R11 ;  /* 0x000000ffff056224 */ /* 0x000fca00078e000b */
[----:B------:R0:W-:Y:S02]  /*6f40*/  @P6 STG.E.U16 desc[UR36][R4.64+0x52], R45 ;  /* 0x0000522d04006986 */ /* 0x0001e4000c101524 */
[----:B0-----:R-:W-:Y:S02]  /*6f50*/  @P5 IMAD.MOV.U32 R4, RZ, RZ, R6 ;  /* 0x000000ffff045224 */ /* 0x001fe400078e0006 */
[----:B------:R-:W-:-:S05]  /*6f60*/  @P5 IMAD.MOV.U32 R5, RZ, RZ, R7 ;  /* 0x000000ffff055224 */ /* 0x000fca00078e0007 */
[----:B------:R0:W-:Y:S01]  /*6f70*/  @P5 STG.E.U16 desc[UR36][R4.64+0x50], R46 ;  /* 0x0000502e04005986 */ /* 0x0001e2000c101524 */
[C---:B------:R-:W-:Y:S02]  /*6f80*/  ISETP.GT.AND P5, PT, R3.reuse, 0x80, P3 ;  /* 0x000000800300780c */ /* 0x040fe40001fa4270 */
[----:B------:R-:W-:Y:S01]  /*6f90*/  ISETP.GT.AND P3, PT, R3, 0x88, P3 ;  /* 0x000000880300780c */ /* 0x000fe20001f64270 */
        /* <DEDUP_REMOVED lines=17> */
[----:B------:R0:W-:Y:S02]  /*70b0*/  @P3 STG.E.U16 desc[UR36][R4.64+0x60], R50 ;  /* 0x0000603204003986 */ /* 0x0001e4000c101524 */
[----:B0-----:R-:W-:Y:S02]  /*70c0*/  @P0 IMAD.MOV.U32 R4, RZ, RZ, R6 ;  /* 0x000000ffff040224 */ /* 0x001fe400078e0006 */
[----:B------:R-:W-:-:S05]  /*70d0*/  @P0 IMAD.MOV.U32 R5, RZ, RZ, R7 ;  /* 0x000000ffff050224 */ /* 0x000fca00078e0007 */
[----:B------:R0:W-:Y:S02]  /*70e0*/  @P0 STG.E.U16 desc[UR36][R4.64+0x62], R51 ;  /* 0x0000623304000986 */ /* 0x0001e4000c101524 */
[----:B0-----:R-:W-:Y:S02]  /*70f0*/  @P5 IMAD.MOV.U32 R4, RZ, RZ, R10 ;  /* 0x000000ffff045224 */ /* 0x001fe400078e000a */
[----:B------:R-:W-:-:S05]  /*7100*/  @P5 IMAD.MOV.U32 R5, RZ, RZ, R11 ;  /* 0x000000ffff055224 */ /* 0x000fca00078e000b */
[----:B------:R0:W-:Y:S04]  /*7110*/  @P5 STG.E.U16 desc[UR36][R4.64+0x70], R52 ;  /* 0x0000703404005986 */ /* 0x0001e8000c101524 */
[----:B------:R1:W-:Y:S01]  /*7120*/  @P4 STG.E.U16 desc[UR36][R10.64+0x72], R53 ;  /* 0x000072350a004986 */ /* 0x0003e2000c101524 */
[----:B0-----:R-:W-:Y:S02]  /*7130*/  @P2 IMAD.MOV.U32 R4, RZ, RZ, R6 ;  /* 0x000000ffff042224 */ /* 0x001fe400078e0006 */
[----:B------:R-:W-:-:S05]  /*7140*/  @P2 IMAD.MOV.U32 R5, RZ, RZ, R7 ;  /* 0x000000ffff052224 */ /* 0x000fca00078e0007 */
[----:B------:R1:W-:Y:S04]  /*7150*/  @P2 STG.E.U16 desc[UR36][R4.64+0x70], R54 ;  /* 0x0000703604002986 */ /* 0x0003e8000c101524 */
[----:B------:R1:W-:Y:S02]  /*7160*/  @P1 STG.E.U16 desc[UR36][R6.64+0x72], R55 ;  /* 0x0000723706001986 */ /* 0x0003e4000c101524 */
.L_x_158:
[----:B------:R-:W-:Y:S05]  /*7170*/  BSYNC B0 ;  /* 0x0000000000007941 */ /* 0x000fea0003800000 */
.L_x_34:
[----:B------:R-:W-:Y:S01]  /*7180*/  ULDC UR4, c[0x0][0xc] ;  /* 0x0000030000047ab9 */ /* 0x000fe20000000800 */
[----:B------:R-:W-:Y:S01]  /*7190*/  ULDC UR5, c[0x0][0x10] ;  /* 0x0000040000057ab9 */ /* 0x000fe20000000800 */
[----:B------:R-:W2:Y:S01]  /*71a0*/  LDC R3, c[0x0][0x14] ;  /* 0x00000500ff037b82 */ /* 0x000ea20000000800 */
[----:B------:R-:W-:Y:S01]  /*71b0*/  UIMAD.WIDE.U32 UR4, UR4, UR5, URZ ;  /* 0x00000005040472a5 */ /* 0x000fe2000f8e003f */
[----:B------:R-:W-:Y:S02]  /*71c0*/  IMAD.MOV.U32 R92, RZ, RZ, -0x1 ;  /* 0xffffffffff5c7424 */ /* 0x000fe400078e00ff */
[----:B------:R-:W-:-:S03]  /*71d0*/  IMAD.MOV.U32 R89, RZ, RZ, -0x1 ;  /* 0xffffffffff597424 */ /* 0x000fc600078e00ff */
[----:B--2---:R-:W-:-:S04]  /*71e0*/  IMAD.WIDE.U32 R16, R3, UR4, R16 ;  /* 0x0000000403107c25 */ /* 0x004fc8000f8e0010 */
[----:B------:R-:W-:Y:S01]  /*71f0*/  IMAD R3, R3, UR5, RZ ;  /* 0x0000000503037c24 */ /* 0x000fe2000f8e02ff */
[----:B------:R-:W-:Y:S02]  /*7200*/  ULDC.64 UR4, c[0x0][0x650] ;  /* 0x0001940000047ab9 */ /* 0x000fe40000000a00 */
[----:B------:R-:W-:Y:S01]  /*7210*/  ISETP.GE.U32.AND P0, PT, R16, UR4, PT ;  /* 0x0000000410007c0c */ /* 0x000fe2000bf06070 */
[--C-:B------:R-:W-:Y:S01]  /*7220*/  IMAD.IADD R17, R17, 0x1, R3.reuse ;  /* 0x0000000111117824 */ /* 0x100fe200078e0203 */
[----:B------:R-:W-:-:S04]  /*7230*/  PRMT R3, RZ, 0x7610, R3 ;  /* 0x00007610ff037816 */ /* 0x000fc80000000003 */
[----:B------:R-:W-:-:S13]  /*7240*/  ISETP.GE.U32.AND.EX P0, PT, R17, UR5, PT, P0 ;  /* 0x0000000511007c0c */ /* 0x000fda000bf06100 */
[----:B------:R-:W-:Y:S05]  /*7250*/  @P0 BRA `(.L_x_159) ;  /* 0x0000000400640947 */ /* 0x000fea0003800000 */
[----:B0-----:R-:W0:Y:S01]  /*7260*/  S2R R12, SR_CTAID.X ;  /* 0x00000000000c7919 */ /* 0x001e220000002500 */
[----:B-1-34-:R-:W1:Y:S01]  /*7270*/  LDC.64 R10, c[0x0][0x628] ;  /* 0x00018a00ff0a7b82 */ /* 0x01ae620000000a00 */
[----:B------:R-:W-:Y:S01]  /*7280*/  ULDC UR4, c[0x0][0x150] ;  /* 0x0000540000047ab9 */ /* 0x000fe20000000800 */
[----:B------:R-:W-:Y:S01]  /*7290*/  IMAD.MOV.U32 R8, RZ, RZ, R16 ;  /* 0x000000ffff087224 */ /* 0x000fe200078e0010 */
[----:B------:R-:W2:Y:S01]  /*72a0*/  S2R R24, SR_CTAID.Y ;  /* 0x0000000000187919 */ /* 0x000ea20000002600 */
[----:B------:R-:W-:-:S04]  /*72b0*/  IMAD.MOV.U32 R9, RZ, RZ, R17 ;  /* 0x000000ffff097224 */ /* 0x000fc800078e0011 */
[----:B------:R-:W3:Y:S08]  /*72c0*/  LDC R21, c[0x0][0x144] ;  /* 0x00005100ff157b82 */ /* 0x000ef00000000800 */
[----:B------:R-:W4:Y:S08]  /*72d0*/  LDC R0, c[0x0][0x630] ;  /* 0x00018c00ff007b82 */ /* 0x000f300000000800 */
[----:B------:R-:W2:Y:S01]  /*72e0*/  LDC.64 R14, c[0x0][0x620] ;  /* 0x00018800ff0e7b82 */ /* 0x000ea20000000a00 */
[----:B-1----:R-:W-:-:S04]  /*72f0*/  ISETP.NE.U32.AND P0, PT, R10, RZ, PT ;  /* 0x000000ff0a00720c */ /* 0x002fc80003f05070 */
[----:B------:R-:W-:Y:S02]  /*7300*/  ISETP.NE.AND.EX P0, PT, R11, RZ, PT, P0 ;  /* 0x000000ff0b00720c */ /* 0x000fe40003f05300 */
[----:B0-----:R-:W-:-:S05]  /*7310*/  I2FP.F32.U32 R3, R12 ;  /* 0x0000000c00037245 */ /* 0x001fca0000201000 */
[----:B------:R-:W-:-:S04]  /*7320*/  FMUL R3, R3, UR4 ;  /* 0x0000000403037c20 */ /* 0x000fc80008400000 */
[----:B------:R0:W1:Y:S02]  /*7330*/  F2I.U32.TRUNC.NTZ R20, R3 ;  /* 0x0000000300147305 */ /* 0x000064000020f000 */
[----:B---34-:R-:W-:Y:S05]  /*7340*/  @!P0 BRA `(.L_x_160) ;  /* 0x0000000000288947 */ /* 0x018fea0003800000 */
[----:B0-----:R-:W0:Y:S02]  /*7350*/  LDC R3, c[0x0][0x634] ;  /* 0x00018d00ff037b82 */ /* 0x001e240000000800 */
        /* <DEDUP_REMOVED lines=9> */
.L_x_160:
[----:B------:R-:W3:Y:S01]  /*73f0*/  LDC.64 R28, c[0x0][0x640] ;  /* 0x00019000ff1c7b82 */ /* 0x000ee20000000a00 */
[-CC-:B------:R-:W-:Y:S01]  /*7400*/  SHF.R.U64 R89, R8, R0.reuse, R9.reuse ;  /* 0x0000000008597219 */ /* 0x180fe20000001209 */
[----:B-1----:R-:W-:Y:S01]  /*7410*/  IMAD.MOV R20, RZ, RZ, -R20 ;  /* 0x000000ffff147224 */ /* 0x002fe200078e0a14 */
[----:B------:R-:W-:Y:S01]  /*7420*/  SHF.R.U32.HI R0, RZ, R0, R9 ;  /* 0x00000000ff007219 */ /* 0x000fe20000011609 */
[----:B------:R-:W-:Y:S01]  /*7430*/  ULDC UR4, c[0x0][0x154] ;  /* 0x0000550000047ab9 */ /* 0x000fe20000000800 */
[----:B0-----:R-:W-:Y:S01]  /*7440*/  IADD3 R3, P0, RZ, -R89, RZ ;  /* 0x80000059ff037210 */ /* 0x001fe20007f1e0ff */
[----:B------:R-:W-:Y:S02]  /*7450*/  IMAD R21, R21, R20, R12 ;  /* 0x0000001415157224 */ /* 0x000fe400078e020c */
[----:B------:R-:W0:Y:S01]  /*7460*/  LDC R6, c[0x0][0x618] ;  /* 0x00018600ff067b82 */ /* 0x000e220000000800 */
[----:B------:R-:W-:Y:S02]  /*7470*/  IMAD.MOV.U32 R7, RZ, RZ, 0x1 ;  /* 0x00000001ff077424 */ /* 0x000fe400078e00ff */
[----:B------:R-:W-:-:S04]  /*7480*/  IMAD.X R5, RZ, RZ, ~R0, P0 ;  /* 0x000000ffff057224 */ /* 0x000fc800000e0e00 */
[-C--:B--2---:R-:W-:Y:S01]  /*7490*/  IMAD R0, R5, R14.reuse, RZ ;  /* 0x0000000e05007224 */ /* 0x084fe200078e02ff */
[----:B------:R-:W1:Y:S01]  /*74a0*/  LDC R8, c[0x0][0x608] ;  /* 0x00018200ff087b82 */ /* 0x000e620000000800 */
[----:B------:R-:W-:-:S04]  /*74b0*/  IMAD.WIDE.U32 R4, R3, R14, R16 ;  /* 0x0000000e03047225 */ /* 0x000fc800078e0010 */
[----:B------:R-:W-:Y:S01]  /*74c0*/  IMAD R3, R3, R15, R0 ;  /* 0x0000000f03037224 */ /* 0x000fe200078e0200 */
[----:B------:R-:W-:Y:S02]  /*74d0*/  I2FP.F32.U32 R0, R24 ;  /* 0x0000001800007245 */ /* 0x000fe40000201000 */
[----:B------:R-:W2:Y:S01]  /*74e0*/  LDC R26, c[0x0][0x658] ;  /* 0x00019600ff1a7b82 */ /* 0x000ea20000000800 */
[----:B------:R-:W-:Y:S01]  /*74f0*/  IMAD.IADD R3, R5, 0x1, R3 ;  /* 0x0000000105037824 */ /* 0x000fe200078e0203 */
[----:B---3--:R-:W-:Y:S01]  /*7500*/  ISETP.NE.U32.AND P0, PT, R28, RZ, PT ;  /* 0x000000ff1c00720c */ /* 0x008fe20003f05070 */
[----:B------:R-:W-:Y:S01]  /*7510*/  FMUL R0, R0, UR4 ;  /* 0x0000000400007c20 */ /* 0x000fe20008400000 */
[----:B------:R-:W-:Y:S02]  /*7520*/  IMAD.MOV.U32 R5, RZ, RZ, -0x1 ;  /* 0xffffffffff057424 */ /* 0x000fe400078e00ff */
[----:B------:R-:W-:Y:S01]  /*7530*/  ISETP.NE.AND.EX P0, PT, R29, RZ, PT, P0 ;  /* 0x000000ff1d00720c */ /* 0x000fe20003f05300 */
[----:B------:R3:W4:Y:S01]  /*7540*/  F2I.U32.TRUNC.NTZ R13, R0 ;  /* 0x00000000000d7305 */ /* 0x000722000020f000 */
[----:B------:R-:W3:Y:S01]  /*7550*/  LDC R15, c[0x0][0x148] ;  /* 0x00005200ff0f7b82 */ /* 0x000ee20000000800 */
[----:B0-----:R-:W-:-:S02]  /*7560*/  SHF.R.U64 R12, R4, R6, R3 ;  /* 0x00000006040c7219 */ /* 0x001fc40000001203 */
[----:B------:R-:W-:-:S05]  /*7570*/  SHF.R.U32.HI R3, RZ, R6, R3 ;  /* 0x00000006ff037219 */ /* 0x000fca0000011603 */
[----:B------:R-:W0:Y:S01]  /*7580*/  LDC R20, c[0x0][0x600] ;  /* 0x00018000ff147b82 */ /* 0x000e220000000800 */
[-CC-:B-1----:R-:W-:Y:S02]  /*7590*/  SHF.R.U64 R10, R12, R8.reuse, R3.reuse ;  /* 0x000000080c0a7219 */ /* 0x182fe40000001203 */
[----:B------:R-:W-:-:S05]  /*75a0*/  SHF.R.U32.HI R3, RZ, R8, R3 ;  /* 0x00000008ff037219 */ /* 0x000fca0000011603 */
[----:B------:R-:W1:Y:S01]  /*75b0*/  LDC R27, c[0x0][0x648] ;  /* 0x00019200ff1b7b82 */ /* 0x000e620000000800 */
[-C--:B--2---:R-:W-:Y:S02]  /*75c0*/  SHF.L.U32 R4, R5, R26.reuse, RZ ;  /* 0x0000001a05047219 */ /* 0x084fe400000006ff */
[-CC-:B------:R-:W-:Y:S02]  /*75d0*/  SHF.R.U64 R14, R10, R26.reuse, R3.reuse ;  /* 0x0000001a0a0e7219 */ /* 0x180fe40000001203 */
[----:B------:R-:W-:Y:S02]  /*75e0*/  SHF.R.U32.HI R5, RZ, R26, R3 ;  /* 0x0000001aff057219 */ /* 0x000fe40000011603 */
[----:B------:R-:W-:Y:S01]  /*75f0*/  LOP3.LUT R25, RZ, R4, RZ, 0x33, !PT ;  /* 0x00000004ff197212 */ /* 0x000fe200078e33ff */
[----:B------:R-:W2:Y:S01]  /*7600*/  LDC R30, c[0x0][0x638] ;  /* 0x00018e00ff1e7b82 */ /* 0x000ea20000000800 */
[----:B------:R-:W-:Y:S01]  /*7610*/  SHF.L.U32 R26, R7, R26, RZ ;  /* 0x0000001a071a7219 */ /* 0x000fe200000006ff */
[----:B------:R-:W-:-:S06]  /*7620*/  IMAD.MOV.U32 R4, RZ, RZ, R14 ;  /* 0x000000ffff047224 */ /* 0x000fcc00078e000e */
[----:B------:R-:W0:Y:S01]  /*7630*/  LDC R31, c[0x0][0x610] ;  /* 0x00018400ff1f7b82 */ /* 0x000e220000000800 */
[----:B----4-:R-:W-:Y:S05]  /*7640*/  @!P0 BRA `(.L_x_161) ;  /* 0x0000000000288947 */ /* 0x010fea0003800000 */
        /* <DEDUP_REMOVED lines=10> */
.L_x_161:
[----:B------:R-:W-:Y:S01]  /*76f0*/  ISETP.NE.AND P0, PT, R2, 0x1, PT ;  /* 0x000000010200780c */ /* 0x000fe20003f05270 */
[----:B0-----:R-:W-:Y:S01]  /*7700*/  VIADD R7, R20, 0xffffffff ;  /* 0xffffffff14077836 */ /* 0x001fe20000000000 */
[----:B-1-3--:R-:W-:Y:S01]  /*7710*/  SHF.R.U64 R0, R4, R27, R5 ;  /* 0x0000001b04007219 */ /* 0x00afe20000001205 */
[----:B------:R-:W-:Y:S01]  /*7720*/  IMAD.MOV R13, RZ, RZ, -R13 ;  /* 0x000000ffff0d7224 */ /* 0x000fe200078e0a0d */
[----:B------:R-:W-:Y:S01]  /*7730*/  LOP3.LUT R5, R10, R25, RZ, 0xc0, !PT ;  /* 0x000000190a057212 */ /* 0x000fe200078ec0ff */
[----:B------:R-:W-:Y:S01]  /*7740*/  IMAD.MOV.U32 R4, RZ, RZ, 0x1 ;  /* 0x00000001ff047424 */ /* 0x000fe200078e00ff */
[----:B------:R-:W-:Y:S01]  /*7750*/  LOP3.LUT R12, R12, R7, RZ, 0xc0, !PT ;  /* 0x000000070c0c7212 */ /* 0x000fe200078ec0ff */
[----:B------:R-:W-:Y:S02]  /*7760*/  IMAD.MOV R3, RZ, RZ, -R0 ;  /* 0x000000ffff037224 */ /* 0x000fe400078e0a00 */
[----:B------:R-:W-:Y:S02]  /*7770*/  IMAD R0, R26, R0, R5 ;  /* 0x000000001a007224 */ /* 0x000fe400078e0205 */
[----:B--2---:R-:W-:-:S02]  /*7780*/  IMAD R3, R3, R30, R14 ;  /* 0x0000001e03037224 */ /* 0x004fc400078e020e */
[----:B------:R-:W-:Y:S02]  /*7790*/  @P0 IMAD R21, R15, R13, R24 ;  /* 0x0000000d0f150224 */ /* 0x000fe400078e0218 */
[----:B------:R-:W-:Y:S01]  /*77a0*/  IMAD R5, R3, R20, R12 ;  /* 0x0000001403057224 */ /* 0x000fe200078e020c */
[----:B------:R-:W-:Y:S01]  /*77b0*/  PRMT R3, R4, 0x7610, R3 ;  /* 0x0000761004037816 */ /* 0x000fe20000000003 */
[----:B------:R-:W-:-:S05]  /*77c0*/  IMAD R0, R0, R31, R21 ;  /* 0x0000001f00007224 */ /* 0x000fca00078e0215 */
[----:B------:R-:W-:Y:S02]  /*77d0*/  SEL R92, R5, R0, !P0 ;  /* 0x00000000055c7207 */ /* 0x000fe40004000000 */
[----:B------:R-:W-:-:S07]  /*77e0*/  SEL R0, R0, R5, !P0 ;  /* 0x0000000500007207 */ /* 0x000fce0004000000 */
.L_x_159:
[----:B------:R-:W-:Y:S01]  /*77f0*/  LOP3.LUT P0, RZ, R3, 0xff, RZ, 0xc0, !PT ;  /* 0x000000ff03ff7812 */ /* 0x000fe2000780c0ff */
[----:B------:R-:W-:-:S12]  /*7800*/  IMAD.MOV.U32 R96, RZ, RZ, R0 ;  /* 0x000000ffff607224 */ /* 0x000fd800078e0000 */
[----:B------:R-:W-:Y:S05]  /*7810*/  @P0 BRA `(.L_x_162) ;  /* 0xffffff9800800947 */ /* 0x000fea000383ffff */
[----:B------:R-:W-:Y:S05]  /*7820*/  EXIT ;  /* 0x000000000000794d */ /* 0x000fea0003800000 */
.L_x_7:
[----:B0-----:R-:W-:Y:S01]  /*7830*/  ULDC.64 UR4, c[0x0][0x650] ;  /* 0x0001940000047ab9 */ /* 0x001fe20000000a00 */
        /* <DEDUP_REMOVED lines=25> */
.L_x_164:
[----:B------:R-:W0:Y:S01]  /*79d0*/  LDC.64 R28, c[0x0][0x640] ;  /* 0x00019000ff1c7b82 */ /* 0x000e220000000a00 */
[-CC-:B------:R-:W-:Y:S01]  /*79e0*/  SHF.R.U64 R22, R12, R6.reuse, R13.reuse ;  /* 0x000000060c167219 */ /* 0x180fe2000000120d */
[----:B------:R-:W-:Y:S01]  /*79f0*/  IMAD.MOV.U32 R30, RZ, RZ, 0x1 ;  /* 0x00000001ff1e7424 */ /* 0x000fe200078e00ff */
[----:B------:R-:W-:Y:S02]  /*7a00*/  SHF.R.U32.HI R6, RZ, R6, R13 ;  /* 0x00000006ff067219 */ /* 0x000fe4000001160d */
        /* <DEDUP_REMOVED lines=8> */
[----:B------:R-:W-:Y:S01]  /*7a90*/  IMAD.IADD R9, R9, 0x1, R11 ;  /* 0x0000000109097824 */ /* 0x000fe200078e020b */
[----:B0-----:R-:W-:-:S04]  /*7aa0*/  ISETP.NE.U32.AND P0, PT, R28, RZ, PT ;  /* 0x000000ff1c00720c */ /* 0x001fc80003f05070 */
[----:B------:R-:W-:Y:S02]  /*7ab0*/  ISETP.NE.AND.EX P0, PT, R29, RZ, PT, P0 ;  /* 0x000000ff1d00720c */ /* 0x000fe40003f05300 */
[----:B------:R-:W0:Y:S01]  /*7ac0*/  LDC R20, c[0x0][0x600] ;  /* 0x00018000ff147b82 */ /* 0x000e220000000800 */
[-CC-:B-1----:R-:W-:Y:S01]  /*7ad0*/  SHF.R.U64 R14, R8, R10.reuse, R9.reuse ;  /* 0x0000000a080e7219 */ /* 0x182fe20000001209 */
[----:B------:R-:W-:Y:S01]  /*7ae0*/  IMAD.MOV.U32 R8, RZ, RZ, -0x1 ;  /* 0xffffffffff087424 */ /* 0x000fe200078e00ff */
[----:B------:R-:W-:-:S05]  /*7af0*/  SHF.R.U32.HI R9, RZ, R10, R9 ;  /* 0x0000000aff097219 */ /* 0x000fca0000011609 */
[----:B------:R-:W1:Y:S01]  /*7b00*/  LDC R24, c[0x0][0x648] ;  /* 0x00019200ff187b82 */ /* 0x000e620000000800 */
[-CC-:B--2---:R-:W-:Y:S02]  /*7b10*/  SHF.R.U64 R23, R14, R12.reuse, R9.reuse ;  /* 0x0000000c0e177219 */ /* 0x184fe40000001209 */
[----:B------:R-:W-:-:S05]  /*7b20*/  SHF.R.U32.HI R6, RZ, R12, R9 ;  /* 0x0000000cff067219 */ /* 0x000fca0000011609 */
[----:B------:R-:W2:Y:S01]  /*7b30*/  LDC R26, c[0x0][0x638] ;  /* 0x00018e00ff1a7b82 */ /* 0x000ea20000000800 */
[-C--:B---3--:R-:W-:Y:S02]  /*7b40*/  SHF.L.U32 R8, R8, R27.reuse, RZ ;  /* 0x0000001b08087219 */ /* 0x088fe400000006ff */
[-CC-:B------:R-:W-:Y:S02]  /*7b50*/  SHF.R.U64 R25, R23, R27.reuse, R6.reuse ;  /* 0x0000001b17197219 */ /* 0x180fe40000001206 */
[----:B------:R-:W-:Y:S02]  /*7b60*/  LOP3.LUT R32, RZ, R8, RZ, 0x33, !PT ;  /* 0x00000008ff207212 */ /* 0x000fe400078e33ff */
[----:B------:R-:W-:Y:S01]  /*7b70*/  SHF.R.U32.HI R9, RZ, R27, R6 ;  /* 0x0000001bff097219 */ /* 0x000fe20000011606 */
[----:B------:R-:W3:Y:S01]  /*7b80*/  LDC R31, c[0x0][0x610] ;  /* 0x00018400ff1f7b82 */ /* 0x000ee20000000800 */
[----:B------:R-:W-:Y:S01]  /*7b90*/  IMAD.MOV.U32 R8, RZ, RZ, R25 ;  /* 0x000000ffff087224 */ /* 0x000fe200078e0019 */
[----:B------:R-:W-:Y:S06]  /*7ba0*/  @!P0 BRA `(.L_x_165) ;  /* 0x0000000000288947 */ /* 0x000fec0003800000 */
        /* <DEDUP_REMOVED lines=10> */
.L_x_165:
[----:B------:R-:W-:Y:S01]  /*7c50*/  ISETP.NE.AND P0, PT, R2, 0x1, PT ;  /* 0x000000010200780c */ /* 0x000fe20003f05270 */
[----:B------:R-:W-:Y:S01]  /*7c60*/  IMAD.MOV.U32 R13, RZ, RZ, R22 ;  /* 0x000000ffff0d7224 */ /* 0x000fe200078e0016 */
[----:B-1----:R-:W-:Y:S01]  /*7c70*/  SHF.R.U64 R6, R8, R24, R9 ;  /* 0x0000001808067219 */ /* 0x002fe20000001209 */
[----:B0-----:R-:W-:Y:S01]  /*7c80*/  VIADD R9, R20, 0xffffffff ;  /* 0xffffffff14097836 */ /* 0x001fe20000000000 */
[----:B------:R-:W-:Y:S02]  /*7c90*/  SHF.L.U32 R30, R30, R27, RZ ;  /* 0x0000001b1e1e7219 */ /* 0x000fe400000006ff */
[----:B------:R-:W-:Y:S01]  /*7ca0*/  LOP3.LUT R5, R23, R32, RZ, 0xc0, !PT ;  /* 0x0000002017057212 */ /* 0x000fe200078ec0ff */
[----:B------:R-:W-:-:S04]  /*7cb0*/  IMAD.MOV R8, RZ, RZ, -R6 ;  /* 0x000000ffff087224 */ /* 0x000fc800078e0a06 */
[----:B------:R-:W-:Y:S01]  /*7cc0*/  IMAD R6, R30, R6, R5 ;  /* 0x000000061e067224 */ /* 0x000fe200078e0205 */
[----:B------:R-:W-:Y:S01]  /*7cd0*/  LOP3.LUT R5, R14, R9, RZ, 0xc0, !PT ;  /* 0x000000090e057212 */ /* 0x000fe200078ec0ff */
[----:B------:R-:W-:Y:S02]  /*7ce0*/  @P0 IMAD R3, R7, R21, R4 ;  /* 0x0000001507030224 */ /* 0x000fe400078e0204 */
[----:B--2---:R-:W-:Y:S02]  /*7cf0*/  IMAD R4, R8, R26, R25 ;  /* 0x0000001a08047224 */ /* 0x004fe400078e0219 */
[----:B---3--:R-:W-:Y:S02]  /*7d00*/  IMAD R3, R6, R31, R3 ;  /* 0x0000001f06037224 */ /* 0x008fe400078e0203 */
[----:B------:R-:W-:Y:S02]  /*7d10*/  IMAD R4, R4, R20, R5 ;  /* 0x0000001404047224 */ /* 0x000fe400078e0205 */
[----:B------:R-:W-:-:S03]  /*7d20*/  IMAD.MOV.U32 R6, RZ, RZ, 0x1 ;  /* 0x00000001ff067424 */ /* 0x000fc600078e00ff */
[----:B------:R-:W-:Y:S02]  /*7d30*/  SEL R20, R4, R3, !P0 ;  /* 0x0000000304147207 */ /* 0x000fe40004000000 */
[----:B------:R-:W-:-:S07]  /*7d40*/  SEL R11, R3, R4, !P0 ;  /* 0x00000004030b7207 */ /* 0x000fce0004000000 */
.L_x_163:
[----:B------:R-:W-:-:S08]  /*7d50*/  NOP ;  /* 0x0000000000007918 */ /* 0x000fd00000000000 */
[----:B------:R-:W0:-:S00]  /*7d60*/  USETMAXREG.DEALLOC.CTAPOOL 0x28 ;  /* 0x00000028000079c8 */ /* 0x000e0000080e0500 */
[----:B0-----:R-:W-:-:S13]  /*7d70*/  ISETP.NE.AND P0, PT, R0, RZ, PT ;  /* 0x000000ff0000720c */ /* 0x001fda0003f05270 */
[----:B------:R-:W-:Y:S05]  /*7d80*/  @P0 EXIT ;  /* 0x000000000000094d */ /* 0x000fea0003800000 */
[----:B------:R-:W-:Y:S01]  /*7d90*/  LOP3.LUT P0, RZ, R6, 0xff, RZ, 0xc0, !PT ;  /* 0x000000ff06ff7812 */ /* 0x000fe2000780c0ff */
[----:B------:R-:W-:Y:S02]  /*7da0*/  IMAD.MOV.U32 R0, RZ, RZ, 0x1 ;  /* 0x00000001ff007424 */ /* 0x000fe400078e00ff */
[----:B------:R-:W-:-:S10]  /*7db0*/  IMAD.MOV.U32 R12, RZ, RZ, RZ ;  /* 0x000000ffff0c7224 */ /* 0x000fd400078e00ff */
[----:B------:R-:W-:Y:S05]  /*7dc0*/  @!P0 BRA `(.L_x_166) ;  /* 0x0000000c007c8947 */ /* 0x000fea0003800000 */
[----:B------:R-:W0:Y:S01]  /*7dd0*/  LDC R0, c[0x0][0x28c] ;  /* 0x0000a300ff007b82 */ /* 0x000e220000000800 */
[----:B------:R-:W-:Y:S01]  /*7de0*/  ULDC UR5, c[0x0][0x658] ;  /* 0x0001960000057ab9 */ /* 0x000fe20000000800 */
[----:B------:R-:W-:Y:S01]  /*7df0*/  UMOV UR11, 0xffffffff ;  /* 0xffffffff000b7882 */ /* 0x000fe20000000000 */
[----:B------:R-:W-:Y:S01]  /*7e00*/  UMOV UR15, 0x1 ;  /* 0x00000001000f7882 */ /* 0x000fe20000000000 */
[----:B------:R-:W-:Y:S01]  /*7e10*/  USHF.L.U32 UR11, UR11, UR5, URZ ;  /* 0x000000050b0b7299 */ /* 0x000fe2000800063f */
[----:B------:R-:W-:Y:S01]  /*7e20*/  BSSY B0, `(.L_x_166) ;  /* 0x00000d9000007945 */ /* 0x000fe20003800000 */
[----:B------:R-:W-:Y:S01]  /*7e30*/  ULDC UR9, c[0x0][0xc] ;  /* 0x0000030000097ab9 */ /* 0x000fe20000000800 */
[----:B------:R-:W-:Y:S01]  /*7e40*/  ULDC UR14, c[0x0][0x10] ;  /* 0x00000400000e7ab9 */ /* 0x000fe20000000800 */
[----:B------:R-:W1:Y:S01]  /*7e50*/  S2UR UR8, SR_CgaCtaId ;  /* 0x00000000000879c3 */ /* 0x000e620000008800 */
[----:B------:R-:W-:Y:S01]  /*7e60*/  ULOP3.LUT UR13, URZ, UR11, URZ, 0x33, !UPT ;  /* 0x0000000b3f0d7292 */ /* 0x000fe2000f8e333f */
[----:B------:R-:W-:Y:S01]  /*7e70*/  IMAD.MOV.U32 R10, RZ, RZ, 0x1 ;  /* 0x00000001ff0a7424 */ /* 0x000fe200078e00ff */
[----:B------:R-:W-:Y:S01]  /*7e80*/  LOP3.LUT R9, R19, 0x2, RZ, 0xfc, !PT ;  /* 0x0000000213097812 */ /* 0x000fe200078efcff */
[----:B------:R-:W-:Y:S01]  /*7e90*/  IMAD.MOV.U32 R12, RZ, RZ, RZ ;  /* 0x000000ffff0c7224 */ /* 0x000fe200078e00ff */
[----:B------:R-:W-:Y:S01]  /*7ea0*/  ULDC UR4, c[0x0][0x600] ;  /* 0x0001800000047ab9 */ /* 0x000fe20000000800 */
[----:B------:R-:W-:Y:S01]  /*7eb0*/  UMOV UR18, 0x55 ;  /* 0x0000005500127882 */ /* 0x000fe20000000000 */
[----:B------:R-:W-:-:S02]  /*7ec0*/  UIADD3 UR4, UR4, -0x1, URZ ;  /* 0xffffffff04047890 */ /* 0x000fc4000fffe03f */
[----:B------:R-:W-:Y:S01]  /*7ed0*/  USHF.L.U32 UR5, UR15, UR5, URZ ;  /* 0x000000050f057299 */ /* 0x000fe2000800063f */
[----:B------:R-:W-:Y:S01]  /*7ee0*/  ULDC.64 UR28, c[0x0][0x198] ;  /* 0x00006600001c7ab9 */ /* 0x000fe20000000a00 */
[----:B0-----:R-:W-:-:S05]  /*7ef0*/  VIADD R0, R0, 0x3f ;  /* 0x0000003f00007836 */ /* 0x001fca0000000000 */
[----:B------:R-:W-:Y:S01]  /*7f00*/  SHF.R.S32.HI R3, RZ, 0x1f, R0 ;  /* 0x0000001fff037819 */ /* 0x000fe20000011400 */
[----:B-1----:R-:W-:-:S03]  /*7f10*/  ULOP3.LUT UR10, UR8, 0x1, URZ, 0xc0, !UPT ;  /* 0x00000001080a7892 */ /* 0x002fc6000f8ec03f */
[----:B------:R-:W-:Y:S01]  /*7f20*/  LEA.HI R3, R3, R0, RZ, 0x6 ;  /* 0x0000000003037211 */ /* 0x000fe200078f30ff */
[----:B------:R-:W-:Y:S01]  /*7f30*/  USHF.R.U32.HI UR25, URZ, 0x1, UR8 ;  /* 0x000000013f197899 */ /* 0x000fe20008011608 */
[----:B------:R-:W-:Y:S01]  /*7f40*/  IMAD.MOV.U32 R0, RZ, RZ, 0x1 ;  /* 0x00000001ff007424 */ /* 0x000fe200078e00ff */
[----:B------:R-:W-:Y:S01]  /*7f50*/  USHF.L.U32 UR6, UR8, 0x5, URZ ;  /* 0x0000000508067899 */ /* 0x000fe2000800063f */
[----:B------:R-:W-:Y:S01]  /*7f60*/  SHF.R.S32.HI R3, RZ, 0x6, R3 ;  /* 0x00000006ff037819 */ /* 0x000fe20000011403 */
[----:B------:R-:W-:Y:S02]  /*7f70*/  USHF.L.U32 UR7, UR8, 0xb, URZ ;  /* 0x0000000b08077899 */ /* 0x000fe4000800063f */
[----:B------:R-:W-:Y:S02]  /*7f80*/  ULOP3.LUT UR8, UR8, 0xfffffffe, URZ, 0xc0, !UPT ;  /* 0xfffffffe08087892 */ /* 0x000fe4000f8ec03f */
[----:B------:R-:W-:Y:S01]  /*7f90*/  UISETP.GT.U32.AND UP0, UPT, UR10, 0xffff, UPT ;  /* 0x0000ffff0a00788c */ /* 0x000fe2000bf04070 */
[----:B------:R-:W-:Y:S01]  /*7fa0*/  VIADD R8, R3, 0x1 ;  /* 0x0000000103087836 */ /* 0x000fe20000000000 */
[----:B------:R-:W-:-:S02]  /*7fb0*/  USHF.L.U32 UR11, UR15, UR8, URZ ;  /* 0x000000080f0b7299 */ /* 0x000fc4000800063f */
[----:B------:R-:W-:Y:S02]  /*7fc0*/  ULOP3.LUT UR12, UR8, 0x1, URZ, 0xfc, !UPT ;  /* 0x00000001080c7892 */ /* 0x000fe4000f8efc3f */
[----:B------:R-:W-:Y:S02]  /*7fd0*/  UIMAD.WIDE.U32 UR8, UR9, UR14, URZ ;  /* 0x0000000e090872a5 */ /* 0x000fe4000f8e003f */
[----:B------:R-:W-:Y:S01]  /*7fe0*/  USEL UR10, UR10, 0xffff, !UP0 ;  /* 0x0000ffff0a0a7887 */ /* 0x000fe2000c000000 */
[----:B------:R-:W-:Y:S01]  /*7ff0*/  ULDC UR14, c[0x0][0x14] ;  /* 0x00000500000e7ab9 */ /* 0x000fe20000000800 */
[----:B------:R-:W-:Y:S02]  /*8000*/  USHF.L.U32 UR12, UR15, UR12, URZ ;  /* 0x0000000c0f0c7299 */ /* 0x000fe4000800063f */
[----:B------:R-:W-:Y:S02]  /*8010*/  UIMAD.WIDE.U32 UR26, UR8, UR14, URZ ;  /* 0x0000000e081a72a5 */ /* 0x000fe4000f8e003f */
[----:B------:R-:W-:-:S02]  /*8020*/  UIMAD UR21, UR9, UR14, URZ ;  /* 0x0000000e091572a4 */ /* 0x000fc4000f8e023f */
[----:B------:R-:W-:Y:S02]  /*8030*/  ULOP3.LUT UR10, UR10, 0xffff, URZ, 0xc0, !UPT ;  /* 0x0000ffff0a0a7892 */ /* 0x000fe4000f8ec03f */
[----:B------:R-:W-:Y:S02]  /*8040*/  ULOP3.LUT UR6, UR6, 0x20, URZ, 0xc0, !UPT ;  /* 0x0000002006067892 */ /* 0x000fe4000f8ec03f */
[----:B------:R-:W-:Y:S02]  /*8050*/  ULOP3.LUT UR7, UR7, 0x800, URZ, 0xc0, !UPT ;  /* 0x0000080007077892 */ /* 0x000fe4000f8ec03f */
[----:B------:R-:W-:Y:S02]  /*8060*/  ULOP3.LUT UR19, UR11, UR12, URZ, 0xfc, !UPT ;  /* 0x0000000c0b137292 */ /* 0x000fe4000f8efc3f */
[----:B------:R-:W-:Y:S02]  /*8070*/  UIADD3 UR21, UR27, UR21, URZ ;  /* 0x000000151b157290 */ /* 0x000fe4000fffe03f */
[----:B------:R-:W-:-:S12]  /*8080*/  USHF.L.U32 UR18, UR18, UR10, URZ ;  /* 0x0000000a12127299 */ /* 0x000fd8000800063f */
.L_x_177:
[----:B------:R-:W-:-:S03]  /*8090*/  UMOV UR8, 0xffffffff ;  /* 0xffffffff00087882 */ /* 0x000fc60000000000 */
[----:B------:R-:W-:Y:S05]  /*80a0*/  BRA.DIV UR8, `(.L_x_167) ;  /* 0x0000000e08d07947 */ /* 0x000fea000b800000 */
[----:B------:R-:W-:-:S13]  /*80b0*/  ELECT P6, URZ, PT ;  /* 0x00000000003f782f */ /* 0x000fda00038c0000 */
.L_x_189:
[----:B------:R-:W0:Y:S01]  /*80c0*/  LDC R4, c[0x0][0x28c] ;  /* 0x0000a300ff047b82 */ /* 0x000e220000000800 */
[----:B------:R-:W-:Y:S01]  /*80d0*/  BSSY B1, `(.L_x_168) ;  /* 0x000003c000017945 */ /* 0x000fe20003800000 */
[----:B0-----:R-:W-:-:S13]  /*80e0*/  ISETP.LT.OR P6, PT, R4, 0x1, !P6 ;  /* 0x000000010400780c */ /* 0x001fda00077c1670 */
[----:B------:R-:W-:Y:S05]  /*80f0*/  @P6 BRA `(.L_x_169) ;  /* 0x0000000000e46947 */ /* 0x000fea0003800000 */
[----:B------:R-:W-:Y:S01]  /*8100*/  LEA R11, R11, UR25, 0x2 ;  /* 0x000000190b0b7c11 */ /* 0x000fe2000f8e10ff */
[----:B------:R-:W-:Y:S01]  /*8110*/  IMAD.MOV.U32 R21, RZ, RZ, RZ ;  /* 0x000000ffff157224 */ /* 0x000fe200078e00ff */
[----:B------:R-:W-:Y:S01]  /*8120*/  LEA R20, R20, UR6, 0x6 ;  /* 0x0000000614147c11 */ /* 0x000fe2000f8e30ff */
[----:B------:R-:W-:Y:S02]  /*8130*/  IMAD.MOV.U32 R4, RZ, RZ, R8 ;  /* 0x000000ffff047224 */ /* 0x000fe400078e0008 */
[----:B------:R-:W-:Y:S02]  /*8140*/  IMAD.MOV.U32 R5, RZ, RZ, R0 ;  /* 0x000000ffff057224 */ /* 0x000fe400078e0000 */
[----:B------:R-:W-:Y:S02]  /*8150*/  IMAD.MOV.U32 R6, RZ, RZ, R12 ;  /* 0x000000ffff067224 */ /* 0x000fe400078e000c */
[----:B------:R-:W-:-:S07]  /*8160*/  IMAD.SHL.U32 R15, R11, 0x40, RZ ;  /* 0x000000400b0f7824 */ /* 0x000fce00078e00ff */
.L_x_172:
[----:B------:R-:W0:Y:S01]  /*8170*/  S2R R14, SR_CgaCtaId ;  /* 0x00000000000e7919 */ /* 0x000e220000008800 */
[----:B------:R-:W-:Y:S02]  /*8180*/  MOV R7, 0x400 ;  /* 0x0000040000077802 */ /* 0x000fe40000000f00 */
[----:B------:R-:W-:-:S13]  /*8190*/  LOP3.LUT P1, RZ, R18, 0x7f, RZ, 0xc0, !PT ;  /* 0x0000007f12ff7812 */ /* 0x000fda000782c0ff */
[----:B------:R-:W1:Y:S01]  /*81a0*/  @!P1 LDC R11, c[0x0][0x500] ;  /* 0x00014000ff0b9b82 */ /* 0x000e620000000800 */
[----:B0-----:R-:W-:Y:S02]  /*81b0*/  LEA R22, R14, R7, 0x18 ;  /* 0x000000070e167211 */ /* 0x001fe400078ec0ff */
[----:B------:R-:W-:-:S03]  /*81c0*/  SHF.L.U32 R7, R5, 0x1f, RZ ;  /* 0x0000001f05077819 */ /* 0x000fc600000006ff */
[----:B------:R-:W-:-:S04]  /*81d0*/  IMAD R14, R6, 0x8, R22 ;  /* 0x00000008060e7824 */ /* 0x000fc800078e0216 */
[----:B------:R-:W0:Y:S02]  /*81e0*/  SYNCS.PHASECHK.TRANS64.TRYWAIT P0, [R14+URZ+0x28], R7 ;  /* 0x000028070e0075a7 */ /* 0x000e24000800017f */
[----:B01----:R-:W-:Y:S05]  /*81f0*/  @!P0 BRA `(.L_x_170) ;  /* 0x0000000c009c8947 */ /* 0x003fea0003800000 */
.L_x_190:
[----:B0-----:R-:W-:Y:S01]  /*8200*/  PRMT R7, R9, 0x9910, RZ ;  /* 0x0000991009077816 */ /* 0x001fe200000000ff */
[----:B------:R0:W-:Y:S03]  /*8210*/  @!P1 SYNCS.ARRIVE.TRANS64 RZ, [R14+URZ], R11 ;  /* 0x0000000b0eff99a7 */ /* 0x0001e6000800003f */
[----:B------:R-:W-:-:S13]  /*8220*/  ISETP.NE.AND P0, PT, R7, 0x2, PT ;  /* 0x000000020700780c */ /* 0x000fda0003f05270 */
[----:B0-----:R-:W-:Y:S05]  /*8230*/  @P0 BRA `(.L_x_171) ;  /* 0x0000000000040947 */ /* 0x001fea0003800000 */
[----:B------:R-:W-:Y:S01]  /*8240*/  BPT.TRAP 0x1 ;  /* 0x000000040000795c */ /* 0x000fe20000300000 */
.L_x_171:
[----:B------:R-:W-:Y:S01]  /*8250*/  LEA R7, R6, UR25, 0x2 ;  /* 0x0000001906077c11 */ /* 0x000fe2000f8e10ff */
[----:B------:R-:W-:Y:S01]  /*8260*/  VIADD R4, R4, 0xffffffff ;  /* 0xffffffff04047836 */ /* 0x000fe20000000000 */
[----:B------:R-:W-:Y:S01]  /*8270*/  R2UR UR23, R15 ;  /* 0x000000000f1772ca */ /* 0x000fe200000e0000 */
[----:B------:R-:W-:Y:S01]  /*8280*/  UIADD3 UR14, UP0, UR28, 0xf0, URZ ;  /* 0x000000f01c0e7890 */ /* 0x000fe2000ff1e03f */
[----:B------:R-:W-:Y:S01]  /*8290*/  R2UR UR9, R14 ;  /* 0x000000000e0972ca */ /* 0x000fe200000e0000 */
[----:B------:R-:W-:Y:S01]  /*82a0*/  IMAD.SHL.U32 R7, R7, 0x1000, RZ ;  /* 0x0000100007077824 */ /* 0x000fe200078e00ff */
[----:B------:R-:W-:Y:S01]  /*82b0*/  R2UR UR10, R21 ;  /* 0x00000000150a72ca */ /* 0x000fe200000e0000 */
[----:B------:R-:W-:Y:S01]  /*82c0*/  UIADD3 UR32, UP1, UR28, 0x1f0, URZ ;  /* 0x000001f01c207890 */ /* 0x000fe2000ff3e03f */
[----:B------:R-:W-:Y:S01]  /*82d0*/  R2UR UR12, R13 ;  /* 0x000000000d0c72ca */ /* 0x000fe200000e0000 */
[--C-:B------:R-:W-:Y:S01]  /*82e0*/  IMAD R11, R7, 0x2, R22.reuse ;  /* 0x00000002070b7824 */ /* 0x100fe200078e0216 */
[----:B------:R-:W-:Y:S01]  /*82f0*/  LEA R7, R6, UR7, 0xc ;  /* 0x0000000706077c11 */ /* 0x000fe2000f8e60ff */
[----:B------:R-:W-:Y:S01]  /*8300*/  UIADD3.X UR15, URZ, UR29, URZ, UP0, !UPT ;  /* 0x0000001d3f0f7290 */ /* 0x000fe200087fe43f */
[----:B------:R-:W-:Y:S01]  /*8310*/  R2UR UR24, R20 ;  /* 0x00000000141872ca */ /* 0x000fe200000e0000 */
[----:B------:R-:W-:Y:S01]  /*8320*/  UPRMT UR20, URZ, 0x5410, UR18 ;  /* 0x000054103f147896 */ /* 0x000fe20008000012 */
[----:B------:R-:W-:Y:S01]  /*8330*/  R2UR UR8, R11 ;  /* 0x000000000b0872ca */ /* 0x000fe200000e0000 */
[----:B------:R-:W-:Y:S01]  /*8340*/  IMAD R7, R7, 0x2, R22 ;  /* 0x0000000207077824 */ /* 0x000fe200078e0216 */
[----:B------:R-:W-:Y:S01]  /*8350*/  ISETP.GT.AND P1, PT, R4, 0x1, PT ;  /* 0x000000010400780c */ /* 0x000fe20003f24270 */
[----:B------:R-:W-:Y:S01]  /*8360*/  VIADD R6, R6, 0x1 ;  /* 0x0000000106067836 */ /* 0x000fe20000000000 */
[----:B------:R-:W-:Y:S01]  /*8370*/  UPRMT UR30, URZ, 0x5410, UR19 ;  /* 0x000054103f1e7896 */ /* 0x000fe20008000013 */
[----:B------:R-:W-:Y:S01]  /*8380*/  VIADD R21, R21, 0x40 ;  /* 0x0000004015157836 */ /* 0x000fe20000000000 */
[----:B------:R-:W-:Y:S01]  /*8390*/  R2UR UR11, R7 ;  /* 0x00000000070b72ca */ /* 0x000fe200000e0000 */
[----:B------:R-:W-:Y:S01]  /*83a0*/  UIADD3.X UR33, URZ, UR29, URZ, UP1, !UPT ;  /* 0x0000001d3f217290 */ /* 0x000fe20008ffe43f */
[----:B------:R-:W-:Y:S01]  /*83b0*/  ISETP.NE.AND P0, PT, R6, 0x5, PT ;  /* 0x000000050600780c */ /* 0x000fe20003f05270 */
[----:B------:R-:W-:Y:S01]  /*83c0*/  UMOV UR16, 0x0 ;  /* 0x0000000000107882 */ /* 0x000fe20000000000 */
[----:B------:R-:W-:-:S02]  /*83d0*/  UMOV UR17, 0x10000000 ;  /* 0x1000000000117882 */ /* 0x000fc40000000000 */
[----:B------:R-:W-:Y:S01]  /*83e0*/  SEL R14, RZ, 0x1, P0 ;  /* 0x00000001ff0e7807 */ /* 0x000fe20000000000 */
[----:B------:R-:W-:Y:S01]  /*83f0*/  UIADD3 UR8, UR8, 0x100, URZ ;  /* 0x0000010008087890 */ /* 0x000fe2000fffe03f */
[----:B------:R-:W-:Y:S02]  /*8400*/  SEL R6, R6, RZ, P0 ;  /* 0x000000ff06067207 */ /* 0x000fe40000000000 */
[----:B------:R-:W-:-:S03]  /*8410*/  LOP3.LUT R5, R5, R14, RZ, 0x3c, !PT ;  /* 0x0000000e05057212 */ /* 0x000fc600078e3cff */
[----:B------:R-:W-:-:S03]  /*8420*/  UIADD3 UR22, UR11, 0x28100, URZ ;  /* 0x000281000b167890 */ /* 0x000fc6000fffe03f */
[----:B------:R-:W-:Y:S02]  /*8430*/  UMOV UR11, UR23 ;  /* 0x00000017000b7c82 */ /* 0x000fe40008000000 */
[----:B------:R0:W-:Y:S02]  /*8440*/  UTMALDG.3D.MULTICAST [UR8], [UR14], UR20, desc[UR16] ;  /* 0x000010080e0073b4 */ /* 0x0001e40008011814 */
[----:B0-----:R-:W-:Y:S01]  /*8450*/  UMOV UR8, UR22 ;  /* 0x0000001600087c82 */ /* 0x001fe20008000000 */
[----:B------:R-:W-:Y:S02]  /*8460*/  UMOV UR11, UR24 ;  /* 0x00000018000b7c82 */ /* 0x000fe40008000000 */
[----:B------:R0:W-:Y:S02]  /*8470*/  UTMALDG.3D.MULTICAST [UR8], [UR32], UR30, desc[UR16] ;  /* 0x00001008200073b4 */ /* 0x0001e4000801181e */
[----:B0-----:R-:W-:Y:S05]  /*8480*/  @P1 BRA `(.L_x_172) ;  /* 0xfffffffc00381947 */ /* 0x001fea000383ffff */
.L_x_169:
[----:B------:R-:W-:Y:S05]  /*8490*/  BSYNC B1 ;  /* 0x0000000000017941 */ /* 0x000fea0003800000 */
.L_x_168:
[----:B------:R-:W-:Y:S01]  /*84a0*/  LOP3.LUT P1, RZ, R10, 0xff, RZ, 0xc0, !PT ;  /* 0x000000ff0aff7812 */ /* 0x000fe2000782c0ff */
[C---:B------:R-:W-:Y:S01]  /*84b0*/  IMAD.IADD R12, R3.reuse, 0x1, R12 ;  /* 0x00000001030c7824 */ /* 0x040fe200078e020c */
[----:B------:R-:W-:Y:S01]  /*84c0*/  ULDC.64 UR8, c[0x0][0x650] ;  /* 0x0001940000087ab9 */ /* 0x000fe20000000a00 */
[C---:B------:R-:W-:Y:S01]  /*84d0*/  ISETP.GE.U32.AND P2, PT, R3.reuse, 0x5, PT ;  /* 0x000000050300780c */ /* 0x040fe20003f46070 */
[----:B------:R-:W-:Y:S01]  /*84e0*/  BSSY B1, `(.L_x_173) ;  /* 0x000006a000017945 */ /* 0x000fe20003800000 */
[----:B------:R-:W-:Y:S01]  /*84f0*/  IMAD.MOV.U32 R11, RZ, RZ, -0x1 ;  /* 0xffffffffff0b7424 */ /* 0x000fe200078e00ff */
[----:B------:R-:W-:Y:S01]  /*8500*/  ISETP.GT.U32.AND P0, PT, R12, 0x4, PT ;  /* 0x000000040c00780c */ /* 0x000fe20003f04070 */
[----:B------:R-:W-:Y:S01]  /*8510*/  IMAD.MOV.U32 R20, RZ, RZ, -0x1 ;  /* 0xffffffffff147424 */ /* 0x000fe200078e00ff */
[----:B------:R-:W-:Y:S01]  /*8520*/  PRMT R10, RZ, 0x7610, R10 ;  /* 0x00007610ff0a7816 */ /* 0x000fe2000000000a */
[----:B------:R-:W-:Y:S01]  /*8530*/  IMAD.MOV.U32 R13, RZ, RZ, -0x1 ;  /* 0xffffffffff0d7424 */ /* 0x000fe200078e00ff */
[----:B------:R-:W-:-:S03]  /*8540*/  ISETP.LT.U32.AND P0, PT, R3, 0x5, P0 ;  /* 0x000000050300780c */ /* 0x000fc60000701070 */
[----:B------:R-:W0:Y:S01]  /*8550*/  @P1 S2R R5, SR_CgaCtaId ;  /* 0x0000000000051919 */ /* 0x000e220000008800 */
[----:B------:R-:W-:-:S04]  /*8560*/  @P1 MOV R4, 0x400 ;  /* 0x0000040000041802 */ /* 0x000fc80000000f00 */
[----:B0-----:R-:W-:Y:S01]  /*8570*/  @P1 LEA R6, R5, R4, 0x18 ;  /* 0x0000000405061211 */ /* 0x001fe200078ec0ff */
[----:B------:R-:W-:-:S03]  /*8580*/  IMAD.WIDE.U32 R4, R12, -0x33333333, RZ ;  /* 0xcccccccd0c047825 */ /* 0x000fc600078e00ff */
[----:B------:R0:W-:Y:S01]  /*8590*/  @P1 SYNCS.ARRIVE.TRANS64.A1T0 RZ, [R6+URZ+0x68], RZ ;  /* 0x000068ff06ff19a7 */ /* 0x0001e2000810003f */
[----:B------:R-:W-:Y:S02]  /*85a0*/  IADD3 R16, P1, R16, UR26, RZ ;  /* 0x0000001a10107c10 */ /* 0x000fe4000ff3e0ff */
[----:B------:R-:W-:Y:S02]  /*85b0*/  SHF.R.U32.HI R7, RZ, 0x2, R5 ;  /* 0x00000002ff077819 */ /* 0x000fe40000011605 */
[----:B------:R-:W-:Y:S02]  /*85c0*/  SEL R5, RZ, 0x1, !P0 ;  /* 0x00000001ff057807 */ /* 0x000fe40004000000 */
[----:B------:R-:W-:Y:S01]  /*85d0*/  IADD3.X R17, R17, UR21, RZ, P1, !PT ;  /* 0x0000001511117c10 */ /* 0x000fe20008ffe4ff */
[----:B------:R-:W-:Y:S01]  /*85e0*/  IMAD R12, R7, -0x5, R12 ;  /* 0xfffffffb070c7824 */ /* 0x000fe200078e020c */
[----:B------:R-:W-:Y:S02]  /*85f0*/  ISETP.GE.U32.AND P0, PT, R16, UR8, PT ;  /* 0x0000000810007c0c */ /* 0x000fe4000bf06070 */
[----:B------:R-:W-:-:S02]  /*8600*/  LOP3.LUT R0, R0, R5, RZ, 0x3c, !PT ;  /* 0x0000000500007212 */ /* 0x000fc400078e3cff */
[----:B------:R-:W-:Y:S02]  /*8610*/  ISETP.GE.U32.AND.EX P0, PT, R17, UR9, PT, P0 ;  /* 0x0000000911007c0c */ /* 0x000fe4000bf06100 */
[----:B------:R-:W-:Y:S02]  /*8620*/  @P2 LOP3.LUT R0, R0, 0x1, R7, 0x78, !PT ;  /* 0x0000000100002812 */ /* 0x000fe400078e7807 */
[----:B------:R-:W-:-:S09]  /*8630*/  PRMT R4, RZ, 0x7610, R4 ;  /* 0x00007610ff047816 */ /* 0x000fd20000000004 */
[----:B0-----:R-:W-:Y:S05]  /*8640*/  @P0 BRA `(.L_x_174) ;  /* 0x00000004004c0947 */ /* 0x001fea0003800000 */
[----:B------:R-:W0:Y:S01]  /*8650*/  S2R R14, SR_CTAID.X ;  /* 0x00000000000e7919 */ /* 0x000e220000002500 */
[----:B------:R-:W-:Y:S01]  /*8660*/  ULDC.64 UR8, c[0x0][0x628] ;  /* 0x00018a0000087ab9 */ /* 0x000fe20000000a00 */
[----:B------:R-:W1:Y:S01]  /*8670*/  LDC R15, c[0x0][0x144] ;  /* 0x00005100ff0f7b82 */ /* 0x000e620000000800 */
[----:B------:R-:W-:Y:S01]  /*8680*/  ISETP.NE.U32.AND P0, PT, RZ, UR8, PT ;  /* 0x00000008ff007c0c */ /* 0x000fe2000bf05070 */
[----:B------:R-:W2:Y:S01]  /*8690*/  S2R R11, SR_CTAID.Y ;  /* 0x00000000000b7919 */ /* 0x000ea20000002600 */
[----:B------:R-:W-:Y:S01]  /*86a0*/  ULDC UR10, c[0x0][0x150] ;  /* 0x00005400000a7ab9 */ /* 0x000fe20000000800 */
[----:B------:R-:W-:Y:S01]  /*86b0*/  ULDC UR11, c[0x0][0x630] ;  /* 0x00018c00000b7ab9 */ /* 0x000fe20000000800 */
[----:B------:R-:W-:Y:S01]  /*86c0*/  ISETP.NE.AND.EX P0, PT, RZ, UR9, PT, P0 ;  /* 0x00000009ff007c0c */ /* 0x000fe2000bf05300 */
[----:B------:R-:W-:Y:S01]  /*86d0*/  IMAD.MOV.U32 R4, RZ, RZ, R16 ;  /* 0x000000ffff047224 */ /* 0x000fe200078e0010 */
[----:B0-----:R-:W-:-:S05]  /*86e0*/  I2FP.F32.U32 R5, R14 ;  /* 0x0000000e00057245 */ /* 0x001fca0000201000 */
[----:B------:R-:W-:Y:S01]  /*86f0*/  FMUL R20, R5, UR10 ;  /* 0x0000000a05147c20 */ /* 0x000fe20008400000 */
[----:B------:R-:W-:-:S05]  /*8700*/  IMAD.MOV.U32 R5, RZ, RZ, R17 ;  /* 0x000000ffff057224 */ /* 0x000fca00078e0011 */
[----:B--2---:R-:W-:Y:S05]  /*8710*/  @!P0 BRA `(.L_x_175) ;  /* 0x0000000000288947 */ /* 0x004fea0003800000 */
[----:B------:R-:W-:Y:S02]  /*8720*/  ULDC UR10, c[0x0][0x634] ;  /* 0x00018d00000a7ab9 */ /* 0x000fe40000000800 */
[----:B------:R-:W-:-:S05]  /*8730*/  IADD3 R5, P0, R16, UR10, RZ ;  /* 0x0000000a10057c10 */ /* 0x000fca000ff1e0ff */
[----:B------:R-:W-:-:S04]  /*8740*/  IMAD.X R13, RZ, RZ, R17, P0 ;  /* 0x000000ffff0d7224 */ /* 0x000fc800000e0611 */
[----:B------:R-:W-:-:S04]  /*8750*/  IMAD.WIDE.U32 R6, R13, UR8, RZ ;  /* 0x000000080d067c25 */ /* 0x000fc8000f8e00ff */
[----:B------:R-:W-:-:S04]  /*8760*/  IMAD.WIDE.U32 R6, P0, R5, UR9, R6 ;  /* 0x0000000905067c25 */ /* 0x000fc8000f800006 */
[----:B------:R-:W-:-:S04]  /*8770*/  IMAD.WIDE.U32 R4, R5, UR8, RZ ;  /* 0x0000000805047c25 */ /* 0x000fc8000f8e00ff */
[----:B------:R-:W-:Y:S01]  /*8780*/  IMAD.MOV.U32 R4, RZ, RZ, R7 ;  /* 0x000000ffff047224 */ /* 0x000fe200078e0007 */
[----:B------:R-:W-:Y:S01]  /*8790*/  IADD3 RZ, P1, R5, R6, RZ ;  /* 0x0000000605ff7210 */ /* 0x000fe20007f3e0ff */
[----:B------:R-:W-:-:S04]  /*87a0*/  IMAD.X R5, RZ, RZ, RZ, P0 ;  /* 0x000000ffff057224 */ /* 0x000fc800000e06ff */
[----:B------:R-:W-:-:S08]  /*87b0*/  IMAD.WIDE.U32.X R4, R13, UR9, R4, P1 ;  /* 0x000000090d047c25 */ /* 0x000fd000088e0404 */
.L_x_175:
[--C-:B------:R-:W-:Y:S01]  /*87c0*/  SHF.R.U64 R13, R4, UR11, R5.reuse ;  /* 0x0000000b040d7c19 */ /* 0x100fe20008001205 */
[----:B------:R-:W0:Y:S01]  /*87d0*/  F2I.U32.TRUNC.NTZ R20, R20 ;  /* 0x0000001400147305 */ /* 0x000e22000020f000 */
[----:B------:R-:W-:Y:S01]  /*87e0*/  SHF.R.U32.HI R4, RZ, UR11, R5 ;  /* 0x0000000bff047c19 */ /* 0x000fe20008011605 */
[----:B------:R-:W-:Y:S01]  /*87f0*/  ULDC.64 UR8, c[0x0][0x620] ;  /* 0x0001880000087ab9 */ /* 0x000fe20000000a00 */
[----:B------:R-:W-:Y:S01]  /*8800*/  IADD3 R7, P0, RZ, -R13, RZ ;  /* 0x8000000dff077210 */ /* 0x000fe20007f1e0ff */
[----:B------:R-:W-:Y:S01]  /*8810*/  ULDC.64 UR10, c[0x0][0x640] ;  /* 0x00019000000a7ab9 */ /* 0x000fe20000000a00 */
[----:B------:R-:W2:Y:S03]  /*8820*/  LDC R22, c[0x0][0x148] ;  /* 0x00005200ff167b82 */ /* 0x000ea60000000800 */
[----:B------:R-:W-:Y:S01]  /*8830*/  IMAD.X R4, RZ, RZ, ~R4, P0 ;  /* 0x000000ffff047224 */ /* 0x000fe200000e0e04 */
[----:B------:R-:W-:-:S03]  /*8840*/  ISETP.NE.U32.AND P0, PT, RZ, UR10, PT ;  /* 0x0000000aff007c0c */ /* 0x000fc6000bf05070 */
[----:B------:R-:W-:Y:S01]  /*8850*/  IMAD R6, R4, UR8, RZ ;  /* 0x0000000804067c24 */ /* 0x000fe2000f8e02ff */
[----:B------:R-:W-:Y:S01]  /*8860*/  ISETP.NE.AND.EX P0, PT, RZ, UR11, PT, P0 ;  /* 0x0000000bff007c0c */ /* 0x000fe2000bf05300 */
[----:B------:R-:W-:Y:S01]  /*8870*/  IMAD.WIDE.U32 R4, R7, UR8, R16 ;  /* 0x0000000807047c25 */ /* 0x000fe2000f8e0010 */
[----:B------:R-:W-:-:S03]  /*8880*/  ULDC UR8, c[0x0][0x618] ;  /* 0x0001860000087ab9 */ /* 0x000fc60000000800 */
[----:B------:R-:W-:Y:S01]  /*8890*/  IMAD R7, R7, UR9, R6 ;  /* 0x0000000907077c24 */ /* 0x000fe2000f8e0206 */
[----:B------:R-:W-:Y:S01]  /*88a0*/  ULDC UR9, c[0x0][0x154] ;  /* 0x0000550000097ab9 */ /* 0x000fe20000000800 */
[----:B0-----:R-:W-:Y:S02]  /*88b0*/  IMAD.MOV R6, RZ, RZ, -R20 ;  /* 0x000000ffff067224 */ /* 0x001fe400078e0a14 */
[----:B------:R-:W-:Y:S02]  /*88c0*/  IMAD.IADD R5, R5, 0x1, R7 ;  /* 0x0000000105057824 */ /* 0x000fe400078e0207 */
[----:B-1----:R-:W-:Y:S01]  /*88d0*/  IMAD R14, R15, R6, R14 ;  /* 0x000000060f0e7224 */ /* 0x002fe200078e020e */
[----:B------:R-:W-:Y:S02]  /*88e0*/  I2FP.F32.U32 R6, R11 ;  /* 0x0000000b00067245 */ /* 0x000fe40000201000 */
[--C-:B------:R-:W-:Y:S02]  /*88f0*/  SHF.R.U64 R15, R4, UR8, R5.reuse ;  /* 0x00000008040f7c19 */ /* 0x100fe40008001205 */
[----:B------:R-:W-:Y:S01]  /*8900*/  SHF.R.U32.HI R4, RZ, UR8, R5 ;  /* 0x00000008ff047c19 */ /* 0x000fe20008011605 */
[----:B------:R-:W-:Y:S01]  /*8910*/  FMUL R6, R6, UR9 ;  /* 0x0000000906067c20 */ /* 0x000fe20008400000 */
[----:B------:R-:W-:-:S02]  /*8920*/  ULDC UR8, c[0x0][0x608] ;  /* 0x0001820000087ab9 */ /* 0x000fc40000000800 */
[--C-:B------:R-:W-:Y:S01]  /*8930*/  SHF.R.U64 R21, R15, UR8, R4.reuse ;  /* 0x000000080f157c19 */ /* 0x100fe20008001204 */
[----:B------:R0:W1:Y:S01]  /*8940*/  F2I.U32.TRUNC.NTZ R24, R6 ;  /* 0x0000000600187305 */ /* 0x000062000020f000 */
[----:B------:R-:W-:Y:S01]  /*8950*/  SHF.R.U32.HI R4, RZ, UR8, R4 ;  /* 0x00000008ff047c19 */ /* 0x000fe20008011604 */
[----:B------:R-:W-:-:S03]  /*8960*/  ULDC UR8, c[0x0][0x658] ;  /* 0x0001960000087ab9 */ /* 0x000fc60000000800 */
[--C-:B------:R-:W-:Y:S02]  /*8970*/  SHF.R.U64 R20, R21, UR8, R4.reuse ;  /* 0x0000000815147c19 */ /* 0x100fe40008001204 */
[----:B------:R-:W-:-:S03]  /*8980*/  SHF.R.U32.HI R23, RZ, UR8, R4 ;  /* 0x00000008ff177c19 */ /* 0x000fc60008011604 */
[----:B------:R-:W-:Y:S02]  /*8990*/  IMAD.MOV.U32 R4, RZ, RZ, R20 ;  /* 0x000000ffff047224 */ /* 0x000fe400078e0014 */
[----:B------:R-:W-:Y:S01]  /*89a0*/  IMAD.MOV.U32 R5, RZ, RZ, R23 ;  /* 0x000000ffff057224 */ /* 0x000fe200078e0017 */
[----:B0-----:R-:W-:Y:S06]  /*89b0*/  @!P0 BRA `(.L_x_176) ;  /* 0x0000000000288947 */ /* 0x001fec0003800000 */
        /* <DEDUP_REMOVED lines=10> */
.L_x_176:
[----:B------:R-:W-:Y:S01]  /*8a60*/  ISETP.NE.AND P0, PT, R2, 0x1, PT ;  /* 0x000000010200780c */ /* 0x000fe20003f05270 */
[----:B------:R-:W-:Y:S01]  /*8a70*/  ULDC UR8, c[0x0][0x648] ;  /* 0x0001920000087ab9 */ /* 0x000fe20000000800 */
[----:B-1----:R-:W-:Y:S01]  /*8a80*/  IMAD.MOV R24, RZ, RZ, -R24 ;  /* 0x000000ffff187224 */ /* 0x002fe200078e0a18 */
[----:B------:R-:W-:Y:S01]  /*8a90*/  SHF.R.U64 R4, R4, UR8, R5 ;  /* 0x0000000804047c19 */ /* 0x000fe20008001205 */
[----:B------:R-:W-:Y:S01]  /*8aa0*/  ULDC UR8, c[0x0][0x638] ;  /* 0x00018e0000087ab9 */ /* 0x000fe20000000800 */
[----:B------:R-:W-:Y:S01]  /*8ab0*/  LOP3.LUT R21, R21, UR13, RZ, 0xc0, !PT ;  /* 0x0000000d15157c12 */ /* 0x000fe2000f8ec0ff */
[----:B------:R-:W-:Y:S02]  /*8ac0*/  ULDC UR9, c[0x0][0x610] ;  /* 0x0001840000097ab9 */ /* 0x000fe40000000800 */
[----:B------:R-:W-:Y:S02]  /*8ad0*/  IMAD.MOV R5, RZ, RZ, -R4 ;  /* 0x000000ffff057224 */ /* 0x000fe400078e0a04 */
[----:B------:R-:W-:-:S02]  /*8ae0*/  IMAD R21, R4, UR5, R21 ;  /* 0x0000000504157c24 */ /* 0x000fc4000f8e0215 */
[----:B------:R-:W-:Y:S01]  /*8af0*/  IMAD R20, R5, UR8, R20 ;  /* 0x0000000805147c24 */ /* 0x000fe2000f8e0214 */
[----:B------:R-:W-:Y:S01]  /*8b00*/  ULDC UR8, c[0x0][0x600] ;  /* 0x0001800000087ab9 */ /* 0x000fe20000000800 */
[----:B--2---:R-:W-:Y:S01]  /*8b10*/  @P0 IMAD R14, R22, R24, R11 ;  /* 0x00000018160e0224 */ /* 0x004fe200078e020b */
[----:B------:R-:W-:Y:S01]  /*8b20*/  LOP3.LUT R11, R15, UR4, RZ, 0xc0, !PT ;  /* 0x000000040f0b7c12 */ /* 0x000fe2000f8ec0ff */
[----:B------:R-:W-:Y:S02]  /*8b30*/  IMAD.MOV.U32 R4, RZ, RZ, 0x1 ;  /* 0x00000001ff047424 */ /* 0x000fe400078e00ff */
[----:B------:R-:W-:Y:S02]  /*8b40*/  IMAD R14, R21, UR9, R14 ;  /* 0x00000009150e7c24 */ /* 0x000fe4000f8e020e */
[----:B------:R-:W-:-:S05]  /*8b50*/  IMAD R11, R20, UR8, R11 ;  /* 0x00000008140b7c24 */ /* 0x000fca000f8e020b */
[----:B------:R-:W-:Y:S02]  /*8b60*/  SEL R20, R11, R14, !P0 ;  /* 0x0000000e0b147207 */ /* 0x000fe40004000000 */
[----:B------:R-:W-:-:S07]  /*8b70*/  SEL R11, R14, R11, !P0 ;  /* 0x0000000b0e0b7207 */ /* 0x000fce0004000000 */
.L_x_174:
[----:B------:R-:W-:Y:S05]  /*8b80*/  BSYNC B1 ;  /* 0x0000000000017941 */ /* 0x000fea0003800000 */
.L_x_173:
[----:B------:R-:W-:-:S13]  /*8b90*/  LOP3.LUT P0, RZ, R4, 0xff, RZ, 0xc0, !PT ;  /* 0x000000ff04ff7812 */ /* 0x000fda000780c0ff */
[----:B------:R-:W-:Y:S05]  /*8ba0*/  @P0 BRA `(.L_x_177) ;  /* 0xfffffff400380947 */ /* 0x000fea000383ffff */
[----:B------:R-:W-:Y:S05]  /*8bb0*/  BSYNC B0 ;  /* 0x0000000000007941 */ /* 0x000fea0003800000 */
.L_x_166:
[----:B------:R-:W-:-:S03]  /*8bc0*/  UMOV UR8, 0xffffffff ;  /* 0xffffffff00087882 */ /* 0x000fc60000000000 */
[----:B------:R-:W-:Y:S05]  /*8bd0*/  BRA.DIV UR8, `(.L_x_178) ;  /* 0x0000000608387947 */ /* 0x000fea000b800000 */
[----:B------:R-:W-:-:S13]  /*8be0*/  ELECT P6, URZ, PT ;  /* 0x00000000003f782f */ /* 0x000fda00038c0000 */
.L_x_193:
[----:B------:R-:W-:Y:S04]  /*8bf0*/  BSSY B0, `(.L_x_179) ;  /* 0x0000034000007945 */ /* 0x000fe80003800000 */
[----:B------:R-:W-:Y:S05]  /*8c00*/  @!P6 BRA `(.L_x_180) ;  /* 0x0000000000c8e947 */ /* 0x000fea0003800000 */
[----:B------:R-:W-:-:S04]  /*8c10*/  LOP3.LUT R19, R19, 0x2, RZ, 0xfc, !PT ;  /* 0x0000000213137812 */ /* 0x000fc800078efcff */
[----:B------:R-:W-:-:S13]  /*8c20*/  ISETP.NE.AND P0, PT, R19, 0x3, PT ;  /* 0x000000031300780c */ /* 0x000fda0003f05270 */
[----:B------:R-:W-:Y:S05]  /*8c30*/  @!P0 BRA `(.L_x_181) ;  /* 0x0000000000048947 */ /* 0x000fea0003800000 */
[----:B------:R-:W-:Y:S01]  /*8c40*/  BPT.TRAP 0x1 ;  /* 0x000000040000795c */ /* 0x000fe20000300000 */
.L_x_181:
[----:B------:R-:W0:Y:S01]  /*8c50*/  S2R R3, SR_CgaCtaId ;  /* 0x0000000000037919 */ /* 0x000e220000008800 */
[----:B------:R-:W-:-:S04]  /*8c60*/  MOV R2, 0x400 ;  /* 0x0000040000027802 */ /* 0x000fc80000000f00 */
[----:B0-----:R-:W-:Y:S02]  /*8c70*/  LEA R3, R3, R2, 0x18 ;  /* 0x0000000203037211 */ /* 0x001fe400078ec0ff */
[----:B------:R-:W-:-:S03]  /*8c80*/  SHF.L.U32 R2, R0, 0x1f, RZ ;  /* 0x0000001f00027819 */ /* 0x000fc600000006ff */
[----:B------:R-:W-:-:S04]  /*8c90*/  VIADD R3, R3, 0x28 ;  /* 0x0000002803037836 */ /* 0x000fc80000000000 */
[C---:B------:R-:W-:Y:S02]  /*8ca0*/  IMAD R7, R12.reuse, 0x8, R3 ;  /* 0x000000080c077824 */ /* 0x040fe400078e0203 */
[----:B------:R-:W-:Y:S02]  /*8cb0*/  VIADD R12, R12, 0x1 ;  /* 0x000000010c0c7836 */ /* 0x000fe40000000000 */
[----:B------:R-:W0:Y:S03]  /*8cc0*/  SYNCS.PHASECHK.TRANS64.TRYWAIT P0, [R7+URZ], R2 ;  /* 0x00000002070075a7 */ /* 0x000e26000800017f */
[----:B------:R-:W-:-:S04]  /*8cd0*/  ISETP.NE.AND P1, PT, R12, 0x5, PT ;  /* 0x000000050c00780c */ /* 0x000fc80003f25270 */
[----:B------:R-:W-:Y:S02]  /*8ce0*/  SEL R5, RZ, 0x1, P1 ;  /* 0x00000001ff057807 */ /* 0x000fe40000800000 */
[----:B------:R-:W-:Y:S02]  /*8cf0*/  SEL R12, R12, RZ, P1 ;  /* 0x000000ff0c0c7207 */ /* 0x000fe40000800000 */
[----:B------:R-:W-:-:S03]  /*8d00*/  LOP3.LUT R5, R0, R5, RZ, 0x3c, !PT ;  /* 0x0000000500057212 */ /* 0x000fc600078e3cff */
[----:B------:R-:W-:Y:S01]  /*8d10*/  IMAD R9, R12, 0x8, R3 ;  /* 0x000000080c097824 */ /* 0x000fe200078e0203 */
[----:B------:R-:W-:Y:S01]  /*8d20*/  SHF.L.U32 R4, R5, 0x1f, RZ ;  /* 0x0000001f05047819 */ /* 0x000fe200000006ff */
[----:B0-----:R-:W-:Y:S06]  /*8d30*/  @!P0 BRA `(.L_x_182) ;  /* 0x0000000400008947 */ /* 0x001fec0003800000 */
.L_x_194:
[----:B------:R-:W1:Y:S01]  /*8d40*/  SYNCS.PHASECHK.TRANS64.TRYWAIT P0, [R9+URZ], R4 ;  /* 0x00000004090075a7 */ /* 0x000e62000800017f */
[----:B------:R-:W-:-:S05]  /*8d50*/  VIADD R0, R12, 0x1 ;  /* 0x000000010c007836 */ /* 0x000fca0000000000 */
[----:B------:R-:W-:-:S04]  /*8d60*/  ISETP.NE.AND P1, PT, R0, 0x5, PT ;  /* 0x000000050000780c */ /* 0x000fc80003f25270 */
[----:B0-----:R-:W-:Y:S02]  /*8d70*/  SEL R2, RZ, 0x1, P1 ;  /* 0x00000001ff027807 */ /* 0x001fe40000800000 */
[----:B------:R-:W-:Y:S02]  /*8d80*/  SEL R0, R0, RZ, P1 ;  /* 0x000000ff00007207 */ /* 0x000fe40000800000 */
[----:B------:R-:W-:-:S03]  /*8d90*/  LOP3.LUT R7, R5, R2, RZ, 0x3c, !PT ;  /* 0x0000000205077212 */ /* 0x000fc600078e3cff */
[----:B------:R-:W-:Y:S01]  /*8da0*/  IMAD R6, R0, 0x8, R3 ;  /* 0x0000000800067824 */ /* 0x000fe200078e0203 */
[----:B------:R-:W-:Y:S01]  /*8db0*/  SHF.L.U32 R5, R7, 0x1f, RZ ;  /* 0x0000001f07057819 */ /* 0x000fe200000006ff */
[----:B-1----:R-:W-:Y:S06]  /*8dc0*/  @!P0 BRA `(.L_x_183) ;  /* 0x0000000000f08947 */ /* 0x002fec0003800000 */
.L_x_195:
[----:B------:R-:W1:Y:S01]  /*8dd0*/  SYNCS.PHASECHK.TRANS64.TRYWAIT P0, [R6+URZ], R5 ;  /* 0x00000005060075a7 */ /* 0x000e62000800017f */
[----:B------:R-:W-:-:S05]  /*8de0*/  VIADD R0, R0, 0x1 ;  /* 0x0000000100007836 */ /* 0x000fca0000000000 */
[----:B------:R-:W-:-:S04]  /*8df0*/  ISETP.NE.AND P1, PT, R0, 0x5, PT ;  /* 0x000000050000780c */ /* 0x000fc80003f25270 */
[----:B------:R-:W-:Y:S02]  /*8e00*/  SEL R2, RZ, 0x1, P1 ;  /* 0x00000001ff027807 */ /* 0x000fe40000800000 */
[----:B------:R-:W-:Y:S02]  /*8e10*/  SEL R0, R0, RZ, P1 ;  /* 0x000000ff00007207 */ /* 0x000fe40000800000 */
[----:B------:R-:W-:-:S03]  /*8e20*/  LOP3.LUT R7, R7, R2, RZ, 0x3c, !PT ;  /* 0x0000000207077212 */ /* 0x000fc600078e3cff */
[----:B0-----:R-:W-:Y:S01]  /*8e30*/  IMAD R9, R0, 0x8, R3 ;  /* 0x0000000800097824 */ /* 0x001fe200078e0203 */
[----:B------:R-:W-:Y:S01]  /*8e40*/  SHF.L.U32 R4, R7, 0x1f, RZ ;  /* 0x0000001f07047819 */ /* 0x000fe200000006ff */
[----:B-1----:R-:W-:Y:S06]  /*8e50*/  @!P0 BRA `(.L_x_184) ;  /* 0x0000000000e08947 */ /* 0x002fec0003800000 */
.L_x_196:
[----:B------:R-:W1:Y:S01]  /*8e60*/  SYNCS.PHASECHK.TRANS64.TRYWAIT P0, [R9+URZ], R4 ;  /* 0x00000004090075a7 */ /* 0x000e62000800017f */
[----:B------:R-:W-:-:S05]  /*8e70*/  VIADD R0, R0, 0x1 ;  /* 0x0000000100007836 */ /* 0x000fca0000000000 */
[----:B------:R-:W-:-:S04]  /*8e80*/  ISETP.NE.AND P1, PT, R0, 0x5, PT ;  /* 0x000000050000780c */ /* 0x000fc80003f25270 */
[----:B------:R-:W-:Y:S02]  /*8e90*/  SEL R2, RZ, 0x1, P1 ;  /* 0x00000001ff027807 */ /* 0x000fe40000800000 */
[----:B------:R-:W-:Y:S02]  /*8ea0*/  SEL R0, R0, RZ, P1 ;  /* 0x000000ff00007207 */ /* 0x000fe40000800000 */
[----:B------:R-:W-:Y:S01]  /*8eb0*/  LOP3.LUT R2, R7, R2, RZ, 0x3c, !PT ;  /* 0x0000000207027212 */ /* 0x000fe200078e3cff */
[----:B-1----:R-:W-:Y:S06]  /*8ec0*/  @!P0 BRA `(.L_x_185) ;  /* 0x0000000000d88947 */ /* 0x002fec0003800000 */
.L_x_197:
[----:B------:R-:W-:Y:S01]  /*8ed0*/  IMAD R3, R0, 0x8, R3 ;  /* 0x0000000800037824 */ /* 0x000fe200078e0203 */
[----:B------:R-:W-:-:S07]  /*8ee0*/  SHF.L.U32 R0, R2, 0x1f, RZ ;  /* 0x0000001f02007819 */ /* 0x000fce00000006ff */
.L_x_186:
[----:B--2---:R2:W3:Y:S02]  /*8ef0*/  SYNCS.PHASECHK.TRANS64.TRYWAIT P0, [R3+URZ], R0 ;  /* 0x00000000030075a7 */ /* 0x0044e4000800017f */
[----:B---3--:R-:W-:Y:S05]  /*8f00*/  @!P0 NANOSLEEP.SYNCS 0x989680 ;  /* 0x009896800000895d */ /* 0x008fea0003900000 */
[----:B------:R-:W3:Y:S02]  /*8f10*/  @!P0 SYNCS.PHASECHK.TRANS64 P0, [R3+URZ], R0 ;  /* 0x00000000030085a7 */ /* 0x000ee4000800007f */
[----:B---3--:R-:W-:Y:S05]  /*8f20*/  @!P0 BRA `(.L_x_186) ;  /* 0xfffffffc00f08947 */ /* 0x008fea000383ffff */
.L_x_180:
[----:B------:R-:W-:Y:S05]  /*8f30*/  BSYNC B0 ;  /* 0x0000000000007941 */ /* 0x000fea0003800000 */
.L_x_179:
[----:B------:R-:W-:Y:S05]  /*8f40*/  EXIT ;  /* 0x000000000000794d */ /* 0x000fea0003800000 */
.L_x_21:
[----:B----4-:R4:W0:Y:S02]  /*8f50*/  SYNCS.PHASECHK.TRANS64.TRYWAIT P1, [R3+URZ], R0 ;  /* 0x00000000030075a7 */ /* 0x010824000802017f */
[----:B0-----:R-:W-:Y:S05]  /*8f60*/  @!P1 NANOSLEEP.SYNCS 0x989680 ;  /* 0x009896800000995d */ /* 0x001fea0003900000 */
[----:B------:R-:W0:Y:S02]  /*8f70*/  @!P1 SYNCS.PHASECHK.TRANS64 P1, [R3+URZ], R0 ;  /* 0x00000000030095a7 */ /* 0x000e24000802007f */
[----:B0-----:R-:W-:Y:S05]  /*8f80*/  @!P1 BRA `(.L_x_21) ;  /* 0xfffffffc00f09947 */ /* 0x001fea000383ffff */
[----:B------:R-:W-:Y:S05]  /*8f90*/  BRA `(.L_x_20) ;  /* 0xffffff8400687947 */ /* 0x000fea000383ffff */
.L_x_26:
[----:B-1----:R1:W3:Y:S02]  /*8fa0*/  SYNCS.PHASECHK.TRANS64.TRYWAIT P1, [R5+URZ], R4 ;  /* 0x00000004050075a7 */ /* 0x0022e4000802017f */
[----:B---3--:R-:W-:Y:S05]  /*8fb0*/  @!P1 NANOSLEEP.SYNCS 0x989680 ;  /* 0x009896800000995d */ /* 0x008fea0003900000 */
[----:B------:R-:W3:Y:S02]  /*8fc0*/  @!P1 SYNCS.PHASECHK.TRANS64 P1, [R5+URZ], R4 ;  /* 0x00000004050095a7 */ /* 0x000ee4000802007f */
[----:B---3--:R-:W-:Y:S05]  /*8fd0*/  @!P1 BRA `(.L_x_26) ;  /* 0xfffffffc00f09947 */ /* 0x008fea000383ffff */
[----:B------:R-:W-:Y:S05]  /*8fe0*/  BRA `(.L_x_25) ;  /* 0xffffff8800b87947 */ /* 0x000fea000383ffff */
.L_x_167:
[----:B------:R-:W-:Y:S01]  /*8ff0*/  BSSY B1, `(.L_x_187) ;  /* 0x0000006000017945 */ /* 0x000fe20003800000 */
[----:B------:R-:W-:-:S07]  /*9000*/  IMAD.MOV.U32 R15, RZ, RZ, -0x1 ;  /* 0xffffffffff0f7424 */ /* 0x000fce00078e00ff */
[----:B------:R-:W-:Y:S05]  /*9010*/  WARPSYNC.COLLECTIVE R15, `(.L_x_188) ;  /* 0x000000000f0c7348 */ /* 0x000fea0003c00000 */
[----:B------:R-:W-:Y:S02]  /*9020*/  ELECT P6, UR62, PT ;  /* 0x00000000003e782f */ /* 0x000fe400038c0000 */
[----:B------:R-:W-:Y:S01]  /*9030*/  MOV R14, UR62 ;  /* 0x0000003e000e7c02 */ /* 0x000fe20008000f00 */
[----:B------:R-:W-:Y:S10]  /*9040*/  ENDCOLLECTIVE ;  /* 0x000000000000791b */ /* 0x000ff40003800000 */
.L_x_188:
[----:B------:R-:W-:Y:S05]  /*9050*/  BSYNC B1 ;  /* 0x0000000000017941 */ /* 0x000fea0003800000 */
.L_x_187:
[----:B------:R-:W-:Y:S05]  /*9060*/  BRA `(.L_x_189) ;  /* 0xfffffff000147947 */ /* 0x000fea000383ffff */
.L_x_170:
[----:B0-----:R0:W1:Y:S02]  /*9070*/  SYNCS.PHASECHK.TRANS64.TRYWAIT P0, [R14+URZ+0x28], R7 ;  /* 0x000028070e0075a7 */ /* 0x001064000800017f */
[----:B-1----:R-:W-:Y:S05]  /*9080*/  @!P0 NANOSLEEP.SYNCS 0x989680 ;  /* 0x009896800000895d */ /* 0x002fea0003900000 */
[----:B------:R-:W1:Y:S02]  /*9090*/  @!P0 SYNCS.PHASECHK.TRANS64 P0, [R14+URZ+0x28], R7 ;  /* 0x000028070e0085a7 */ /* 0x000e64000800007f */
[----:B-1----:R-:W-:Y:S05]  /*90a0*/  @!P0 BRA `(.L_x_170) ;  /* 0xfffffffc00f08947 */ /* 0x002fea000383ffff */
[----:B------:R-:W-:Y:S05]  /*90b0*/  BRA `(.L_x_190) ;  /* 0xfffffff000507947 */ /* 0x000fea000383ffff */
.L_x_178:
[----:B------:R-:W-:Y:S01]  /*90c0*/  BSSY B0, `(.L_x_191) ;  /* 0x0000006000007945 */ /* 0x000fe20003800000 */
[----:B------:R-:W-:-:S07]  /*90d0*/  IMAD.MOV.U32 R15, RZ, RZ, -0x1 ;  /* 0xffffffffff0f7424 */ /* 0x000fce00078e00ff */
[----:B------:R-:W-:Y:S05]  /*90e0*/  WARPSYNC.COLLECTIVE R15, `(.L_x_192) ;  /* 0x000000000f0c7348 */ /* 0x000fea0003c00000 */
[----:B------:R-:W-:Y:S02]  /*90f0*/  ELECT P6, UR62, PT ;  /* 0x00000000003e782f */ /* 0x000fe400038c0000 */
[----:B------:R-:W-:Y:S01]  /*9100*/  MOV R14, UR62 ;  /* 0x0000003e000e7c02 */ /* 0x000fe20008000f00 */
[----:B------:R-:W-:Y:S10]  /*9110*/  ENDCOLLECTIVE ;  /* 0x000000000000791b */ /* 0x000ff40003800000 */
.L_x_192:
[----:B------:R-:W-:Y:S05]  /*9120*/  BSYNC B0 ;  /* 0x0000000000007941 */ /* 0x000fea0003800000 */
.L_x_191:
[----:B------:R-:W-:Y:S05]  /*9130*/  BRA `(.L_x_193) ;  /* 0xfffffff800ac7947 */ /* 0x000fea000383ffff */
.L_x_182:
[----:B0-----:R0:W1:Y:S02]  /*9140*/  SYNCS.PHASECHK.TRANS64.TRYWAIT P0, [R7+URZ], R2 ;  /* 0x00000002070075a7 */ /* 0x001064000800017f */
[----:B-1----:R-:W-:Y:S05]  /*9150*/  @!P0 NANOSLEEP.SYNCS 0x989680 ;  /* 0x009896800000895d */ /* 0x002fea0003900000 */
[----:B------:R-:W1:Y:S02]  /*9160*/  @!P0 SYNCS.PHASECHK.TRANS64 P0, [R7+URZ], R2 ;  /* 0x00000002070085a7 */ /* 0x000e64000800007f */
[----:B-1----:R-:W-:Y:S05]  /*9170*/  @!P0 BRA `(.L_x_182) ;  /* 0xfffffffc00f08947 */ /* 0x002fea000383ffff */
[----:B------:R-:W-:Y:S05]  /*9180*/  BRA `(.L_x_194) ;  /* 0xfffffff800ec7947 */ /* 0x000fea000383ffff */
.L_x_183:
[----:B0-----:R0:W1:Y:S02]  /*9190*/  SYNCS.PHASECHK.TRANS64.TRYWAIT P0, [R9+URZ], R4 ;  /* 0x00000004090075a7 */ /* 0x001064000800017f */
[----:B-1----:R-:W-:Y:S05]  /*91a0*/  @!P0 NANOSLEEP.SYNCS 0x989680 ;  /* 0x009896800000895d */ /* 0x002fea0003900000 */
[----:B------:R-:W1:Y:S02]  /*91b0*/  @!P0 SYNCS.PHASECHK.TRANS64 P0, [R9+URZ], R4 ;  /* 0x00000004090085a7 */ /* 0x000e64000800007f */
[----:B-1----:R-:W-:Y:S05]  /*91c0*/  @!P0 BRA `(.L_x_183) ;  /* 0xfffffffc00f08947 */ /* 0x002fea000383ffff */
[----:B------:R-:W-:Y:S05]  /*91d0*/  BRA `(.L_x_195) ;  /* 0xfffffff800fc7947 */ /* 0x000fea000383ffff */
.L_x_184:
[----:B0-----:R0:W1:Y:S02]  /*91e0*/  SYNCS.PHASECHK.TRANS64.TRYWAIT P0, [R6+URZ], R5 ;  /* 0x00000005060075a7 */ /* 0x001064000800017f */
[----:B-1----:R-:W-:Y:S05]  /*91f0*/  @!P0 NANOSLEEP.SYNCS 0x989680 ;  /* 0x009896800000895d */ /* 0x002fea0003900000 */
[----:B------:R-:W1:Y:S02]  /*9200*/  @!P0 SYNCS.PHASECHK.TRANS64 P0, [R6+URZ], R5 ;  /* 0x00000005060085a7 */ /* 0x000e64000800007f */
[----:B-1----:R-:W-:Y:S05]  /*9210*/  @!P0 BRA `(.L_x_184) ;  /* 0xfffffffc00f08947 */ /* 0x002fea000383ffff */
[----:B------:R-:W-:Y:S05]  /*9220*/  BRA `(.L_x_196) ;  /* 0xfffffffc000c7947 */ /* 0x000fea000383ffff */
.L_x_185:
[----:B-1----:R1:W2:Y:S02]  /*9230*/  SYNCS.PHASECHK.TRANS64.TRYWAIT P0, [R9+URZ], R4 ;  /* 0x00000004090075a7 */ /* 0x0022a4000800017f */
[----:B--2---:R-:W-:Y:S05]  /*9240*/  @!P0 NANOSLEEP.SYNCS 0x989680 ;  /* 0x009896800000895d */ /* 0x004fea0003900000 */
[----:B------:R-:W2:Y:S02]  /*9250*/  @!P0 SYNCS.PHASECHK.TRANS64 P0, [R9+URZ], R4 ;  /* 0x00000004090085a7 */ /* 0x000ea4000800007f */
[----:B--2---:R-:W-:Y:S05]  /*9260*/  @!P0 BRA `(.L_x_185) ;  /* 0xfffffffc00f08947 */ /* 0x004fea000383ffff */
[----:B------:R-:W-:Y:S05]  /*9270*/  BRA `(.L_x_197) ;  /* 0xfffffffc00147947 */ /* 0x000fea000383ffff */
.L_x_198:
[----:B------:R-:W-:-:S00]  /*9280*/  BRA `(.L_x_198) ;  /* 0xfffffffc00fc7947 */ /* 0x000fc0000383ffff */
[----:B------:R-:W-:-:S00]  /*9290*/  NOP ;  /* 0x0000000000007918 */ /* 0x000fc00000000000 */
        /* <DEDUP_REMOVED lines=14> */
.L_x_199:


//--------------------- .nv.global.init           --------------------------
	.section	.nv.global.init,"aw",@progbits
.nv.global.init:
	.type		$str$22,@object
	.size		$str$22,($str$23 - $str$22)
$str$22:
        /*0000*/ 	.byte	0x6b, 0x5f, 0x74, 0x69, 0x6c, 0x65, 0x5f, 0x63, 0x6f, 0x75, 0x6e, 0x74, 0x20, 0x3e, 0x3d, 0x20
        /*0010*/ 	.byte	0x31, 0x00
	.type		$str$23,@object
	.size		$str$23,(__unnamed_1 - $str$23)
$str$23:
        /*0012*/ 	.byte	0x2f, 0x74, 0x6d, 0x70, 0x2f, 0x63, 0x75, 0x74, 0x6c, 0x61, 0x73, 0x73, 0x5f, 0x73, 0x77, 0x65
        /*0022*/ 	.byte	0x65, 0x70, 0x5f, 0x73, 0x72, 0x63, 0x2f, 0x69, 0x6e, 0x63, 0x6c, 0x75, 0x64, 0x65, 0x2f, 0x63
        /*0032*/ 	.byte	0x75, 0x74, 0x6c, 0x61, 0x73, 0x73, 0x2f, 0x67, 0x65, 0x6d, 0x6d, 0x2f, 0x63, 0x6f, 0x6c, 0x6c
        /*0042*/ 	.byte	0x65, 0x63, 0x74, 0x69, 0x76, 0x65, 0x2f, 0x73, 0x6d, 0x39, 0x30, 0x5f, 0x6d, 0x6d, 0x61, 0x5f
        /*0052*/ 	.byte	0x74, 0x6d, 0x61, 0x5f, 0x67, 0x6d, 0x6d, 0x61, 0x5f, 0x73, 0x73, 0x5f, 0x77, 0x61, 0x72, 0x70
        /*0062*/ 	.byte	0x73, 0x70, 0x65, 0x63, 0x69, 0x61, 0x6c, 0x69, 0x7a, 0x65, 0x64, 0x2e, 0x68, 0x70, 0x70, 0x00
	.type		__unnamed_1,@object
	.size		__unnamed_1,(.L_0 - __unnamed_1)
__unnamed_1:
        /*0072*/ 	.byte	0x76, 0x6f, 0x69, 0x64, 0x20, 0x63, 0x75, 0x74, 0x6c, 0x61, 0x73, 0x73, 0x3a, 0x3a, 0x67, 0x65
        /* <DEDUP_REMOVED lines=180> */
        /*0bc2*/ 	.byte	0x65, 0x3a, 0x3a, 0x69, 0x64, 0x65, 0x6e, 0x74, 0x69, 0x74, 0x79, 0x5d, 0x00
.L_0:


//--------------------- .nv.shared._ZN7cutlass13device_kernelINS_4gemm6kernel13GemmUniversalIN4cute5tupleIJiiiiEEENS1_10collective13CollectiveMmaINS1_34MainloopSm90TmaGmmaWarpSpecializedILi5ENS5_IJNS4_1CILi2EEENSA_ILi4EEENSA_ILi1EEEEEENS1_35KernelTmaWarpSpecializedCooperativeEEENS5_IJNSA_ILi256EEENSA_ILi64EEESI_EEENS_6half_tENS5_IJlSD_lEEESK_SL_NS4_8TiledMMAINS4_8MMA_AtomIJNS4_4SM904GMMA25MMA_64x64x16_F32F16F16_SSILNSP_5MajorE0ELSR_0ELNSP_7ScaleInE1ELSS_1EEEEEENS4_6LayoutINS5_IJSB_SD_SD_EEENS5_IJSD_NSA_ILi0EEESX_EEEEENS5_IJNS4_10UnderscoreES10_S10_EEEEENS4_23SM90_TMA_LOAD_MULTICASTENS4_14ComposedLayoutINS4_7SwizzleILi3ELi4ELi3EEENS4_18smem_ptr_flag_bitsILi16EEENSV_INS5_IJNSA_ILi8EEESI_EEENS5_IJSI_SD_EEEEEEEvNS4_8identityES13_S1D_vS1E_EENS_8epilogue10collective6detail29Sm90TmaWarpSpecializedAdapterINS1H_15DefaultEpilogueISK_SL_SL_NS1G_6thread17LinearCombinationISK_Li1EffLNS1L_9ScaleType4KindE0ELNS_15FloatRoundStyleE2ESK_EENS1_15EpilogueDefaultEEEEEvvEEEEvNT_6ParamsE --------------------------
	.section	.nv.shared._ZN7cutlass13device_kernelINS_4gemm6kernel13GemmUniversalIN4cute5tupleIJiiiiEEENS1_10collective13CollectiveMmaINS1_34MainloopSm90TmaGmmaWarpSpecializedILi5ENS5_IJNS4_1CILi2EEENSA_ILi4EEENSA_ILi1EEEEEENS1_35KernelTmaWarpSpecializedCooperativeEEENS5_IJNSA_ILi256EEENSA_ILi64EEESI_EEENS_6half_tENS5_IJlSD_lEEESK_SL_NS4_8TiledMMAINS4_8MMA_AtomIJNS4_4SM904GMMA25MMA_64x64x16_F32F16F16_SSILNSP_5MajorE0ELSR_0ELNSP_7ScaleInE1ELSS_1EEEEEENS4_6LayoutINS5_IJSB_SD_SD_EEENS5_IJSD_NSA_ILi0EEESX_EEEEENS5_IJNS4_10UnderscoreES10_S10_EEEEENS4_23SM90_TMA_LOAD_MULTICASTENS4_14ComposedLayoutINS4_7SwizzleILi3ELi4ELi3EEENS4_18smem_ptr_flag_bitsILi16EEENSV_INS5_IJNSA_ILi8EEESI_EEENS5_IJSI_SD_EEEEEEEvNS4_8identityES13_S1D_vS1E_EENS_8epilogue10collective6detail29Sm90TmaWarpSpecializedAdapterINS1H_15DefaultEpilogueISK_SL_SL_NS1G_6thread17LinearCombinationISK_Li1EffLNS1L_9ScaleType4KindE0ELNS_15FloatRoundStyleE2ESK_EENS1_15EpilogueDefaultEEEEEvvEEEEvNT_6ParamsE,"aw",@nobits
	.sectionflags	@""
	.align	16
	.zero		1024


//--------------------- .nv.shared.reserved.0     --------------------------
	.section	.nv.shared.reserved.0,"aw",@nobits
	.weak		__nv_reservedSMEM_offset_0_alias
	.size		__nv_reservedSMEM_offset_0_alias, 0, 0
	.other		__nv_reservedSMEM_offset_0_alias,@"STO_CUDA_RESERVED_SHARED STV_DEFAULT"
__nv_reservedSMEM_offset_0_alias:
	.zero		0


//--------------------- .nv.global                --------------------------
	.section	.nv.global,"aw",@nobits
.nv.global:
	.type		_ZN40_INTERNAL_0922571e_4_k_cu_e5f564a1_340094cute1_E,@object
	.size		_ZN40_INTERNAL_0922571e_4_k_cu_e5f564a1_340094cute1_E,(_ZN40_INTERNAL_0922571e_4_k_cu_e5f564a1_340094cuda3std3__45__cpo6cbeginE - _ZN40_INTERNAL_0922571e_4_k_cu_e5f564a1_340094cute1_E)
_ZN40_INTERNAL_0922571e_4_k_cu_e5f564a1_340094cute1_E:
	.zero		1
	.type		_ZN40_INTERNAL_0922571e_4_k_cu_e5f564a1_340094cuda3std3__45__cpo6cbeginE,@object
	.size		_ZN40_INTERNAL_0922571e_4_k_cu_e5f564a1_340094cuda3std3__45__cpo6cbeginE,(_ZN40_INTERNAL_0922571e_4_k_cu_e5f564a1_340094cuda3std3__48in_placeE - _ZN40_INTERNAL_0922571e_4_k_cu_e5f564a1_340094cuda3std3__45__cpo6cbeginE)
_ZN40_INTERNAL_0922571e_4_k_cu_e5f564a1_340094cuda3std3__45__cpo6cbeginE:
	.zero		1
	.type		_ZN40_INTERNAL_0922571e_4_k_cu_e5f564a1_340094cuda3std3__48in_placeE,@object
	.size		_ZN40_INTERNAL_0922571e_4_k_cu_e5f564a1_340094cuda3std3__48in_placeE,(_ZN40_INTERNAL_0922571e_4_k_cu_e5f564a1_340094cuda3std6ranges3__45__cpo9iter_moveE - _ZN40_INTERNAL_0922571e_4_k_cu_e5f564a1_340094cuda3std3__48in_placeE)
_ZN40_INTERNAL_0922571e_4_k_cu_e5f564a1_340094cuda3std3__48in_placeE:
	.zero		1
	.type		_ZN40_INTERNAL_0922571e_4_k_cu_e5f564a1_340094cuda3std6ranges3__45__cpo9iter_moveE,@object
	.size		_ZN40_INTERNAL_0922571e_4_k_cu_e5f564a1_340094cuda3std6ranges3__45__cpo9iter_moveE,(_ZN40_INTERNAL_0922571e_4_k_cu_e5f564a1_340094cuda3std3__45__cpo5beginE - _ZN40_INTERNAL_0922571e_4_k_cu_e5f564a1_340094cuda3std6ranges3__45__cpo9iter_moveE)
_ZN40_INTERNAL_0922571e_4_k_cu_e5f564a1_340094cuda3std6ranges3__45__cpo9iter_moveE:
	.zero		1
	.type		_ZN40_INTERNAL_0922571e_4_k_cu_e5f564a1_340094cuda3std3__45__cpo5beginE,@object
	.size		_ZN40_INTERNAL_0922571e_4_k_cu_e5f564a1_340094cuda3std3__45__cpo5beginE,(_ZN40_INTERNAL_0922571e_4_k_cu_e5f564a1_340094cuda3std3__442_GLOBAL__N__0922571e_4_k_cu_e5f564a1_340096ignoreE - _ZN40_INTERNAL_0922571e_4_k_cu_e5f564a1_340094cuda3std3__45__cpo5beginE)
_ZN40_INTERNAL_0922571e_4_k_cu_e5f564a1_340094cuda3std3__45__cpo5beginE:
	.zero		1
	.type		_ZN40_INTERNAL_0922571e_4_k_cu_e5f564a1_340094cuda3std3__442_GLOBAL__N__0922571e_4_k_cu_e5f564a1_340096ignoreE,@object
	.size		_ZN40_INTERNAL_0922571e_4_k_cu_e5f564a1_340094cuda3std3__442_GLOBAL__N__0922571e_4_k_cu_e5f564a1_340096ignoreE,(_ZN40_INTERNAL_0922571e_4_k_cu_e5f564a1_340094cute7productE - _ZN40_INTERNAL_0922571e_4_k_cu_e5f564a1_340094cuda3std3__442_GLOBAL__N__0922571e_4_k_cu_e5f564a1_340096ignoreE)
_ZN40_INTERNAL_0922571e_4_k_cu_e5f564a1_340094cuda3std3__442_GLOBAL__N__0922571e_4_k_cu_e5f564a1_340096ignoreE:
	.zero		1
	.type		_ZN40_INTERNAL_0922571e_4_k_cu_e5f564a1_340094cute7productE,@object
	.size		_ZN40_INTERNAL_0922571e_4_k_cu_e5f564a1_340094cute7productE,(_ZN40_INTERNAL_0922571e_4_k_cu_e5f564a1_340094cuda3std3__45__cpo3endE - _ZN40_INTERNAL_0922571e_4_k_cu_e5f564a1_340094cute7productE)
_ZN40_INTERNAL_0922571e_4_k_cu_e5f564a1_340094cute7productE:
	.zero		1
	.type		_ZN40_INTERNAL_0922571e_4_k_cu_e5f564a1_340094cuda3std3__45__cpo3endE,@object
	.size		_ZN40_INTERNAL_0922571e_4_k_cu_e5f564a1_340094cuda3std3__45__cpo3endE,(_ZN40_INTERNAL_0922571e_4_k_cu_e5f564a1_340094cuda3std3__419piecewise_constructE - _ZN40_INTERNAL_0922571e_4_k_cu_e5f564a1_340094cuda3std3__45__cpo3endE)
_ZN40_INTERNAL_0922571e_4_k_cu_e5f564a1_340094cuda3std3__45__cpo3endE:
	.zero		1
	.type		_ZN40_INTERNAL_0922571e_4_k_cu_e5f564a1_340094cuda3std3__419piecewise_constructE,@object
	.size		_ZN40_INTERNAL_0922571e_4_k_cu_e5f564a1_340094cuda3std3__419piecewise_constructE,(_ZN40_INTERNAL_0922571e_4_k_cu_e5f564a1_340094cuda3std3__45__cpo4cendE - _ZN40_INTERNAL_0922571e_4_k_cu_e5f564a1_340094cuda3std3__419piecewise_constructE)
_ZN40_INTERNAL_0922571e_4_k_cu_e5f564a1_340094cuda3std3__419piecewise_constructE:
	.zero		1
	.type		_ZN40_INTERNAL_0922571e_4_k_cu_e5f564a1_340094cuda3std3__45__cpo4cendE,@object
	.size		_ZN40_INTERNAL_0922571e_4_k_cu_e5f564a1_340094cuda3std3__45__cpo4cendE,(_ZN40_INTERNAL_0922571e_4_k_cu_e5f564a1_340094cuda3std6ranges3__45__cpo4swapE - _ZN40_INTERNAL_0922571e_4_k_cu_e5f564a1_340094cuda3std3__45__cpo4cendE)
_ZN40_INTERNAL_0922571e_4_k_cu_e5f564a1_340094cuda3std3__45__cpo4cendE:
	.zero		1
	.type		_ZN40_INTERNAL_0922571e_4_k_cu_e5f564a1_340094cuda3std6ranges3__45__cpo4swapE,@object
	.size		_ZN40_INTERNAL_0922571e_4_k_cu_e5f564a1_340094cuda3std6ranges3__45__cpo4swapE,(.L_8 - _ZN40_INTERNAL_0922571e_4_k_cu_e5f564a1_340094cuda3std6ranges3__45__cpo4swapE)
_ZN40_INTERNAL_0922571e_4_k_cu_e5f564a1_340094cuda3std6ranges3__45__cpo4swapE:
	.zero		1
.L_8:


//--------------------- .nv.constant0._ZN7cutlass13device_kernelINS_4gemm6kernel13GemmUniversalIN4cute5tupleIJiiiiEEENS1_10collective13CollectiveMmaINS1_34MainloopSm90TmaGmmaWarpSpecializedILi5ENS5_IJNS4_1CILi2EEENSA_ILi4EEENSA_ILi1EEEEEENS1_35KernelTmaWarpSpecializedCooperativeEEENS5_IJNSA_ILi256EEENSA_ILi64EEESI_EEENS_6half_tENS5_IJlSD_lEEESK_SL_NS4_8TiledMMAINS4_8MMA_AtomIJNS4_4SM904GMMA25MMA_64x64x16_F32F16F16_SSILNSP_5MajorE0ELSR_0ELNSP_7ScaleInE1ELSS_1EEEEEENS4_6LayoutINS5_IJSB_SD_SD_EEENS5_IJSD_NSA_ILi0EEESX_EEEEENS5_IJNS4_10UnderscoreES10_S10_EEEEENS4_23SM90_TMA_LOAD_MULTICASTENS4_14ComposedLayoutINS4_7SwizzleILi3ELi4ELi3EEENS4_18smem_ptr_flag_bitsILi16EEENSV_INS5_IJNSA_ILi8EEESI_EEENS5_IJSI_SD_EEEEEEEvNS4_8identityES13_S1D_vS1E_EENS_8epilogue10collective6detail29Sm90TmaWarpSpecializedAdapterINS1H_15DefaultEpilogueISK_SL_SL_NS1G_6thread17LinearCombinationISK_Li1EffLNS1L_9ScaleType4KindE0ELNS_15FloatRoundStyleE2ESK_EENS1_15EpilogueDefaultEEEEEvvEEEEvNT_6ParamsE --------------------------
	.section	.nv.constant0._ZN7cutlass13device_kernelINS_4gemm6kernel13GemmUniversalIN4cute5tupleIJiiiiEEENS1_10collective13CollectiveMmaINS1_34MainloopSm90TmaGmmaWarpSpecializedILi5ENS5_IJNS4_1CILi2EEENSA_ILi4EEENSA_ILi1EEEEEENS1_35KernelTmaWarpSpecializedCooperativeEEENS5_IJNSA_ILi256EEENSA_ILi64EEESI_EEENS_6half_tENS5_IJlSD_lEEESK_SL_NS4_8TiledMMAINS4_8MMA_AtomIJNS4_4SM904GMMA25MMA_64x64x16_F32F16F16_SSILNSP_5MajorE0ELSR_0ELNSP_7ScaleInE1ELSS_1EEEEEENS4_6LayoutINS5_IJSB_SD_SD_EEENS5_IJSD_NSA_ILi0EEESX_EEEEENS5_IJNS4_10UnderscoreES10_S10_EEEEENS4_23SM90_TMA_LOAD_MULTICASTENS4_14ComposedLayoutINS4_7SwizzleILi3ELi4ELi3EEENS4_18smem_ptr_flag_bitsILi16EEENSV_INS5_IJNSA_ILi8EEESI_EEENS5_IJSI_SD_EEEEEEEvNS4_8identityES13_S1D_vS1E_EENS_8epilogue10collective6detail29Sm90TmaWarpSpecializedAdapterINS1H_15DefaultEpilogueISK_SL_SL_NS1G_6thread17LinearCombinationISK_Li1EffLNS1L_9ScaleType4KindE0ELNS_15FloatRoundStyleE2ESK_EENS1_15EpilogueDefaultEEEEEvvEEEEvNT_6ParamsE,"a",@progbits
	.sectionflags	@""
	.align	4
.nv.constant0._ZN7cutlass13device_kernelINS_4gemm6kernel13GemmUniversalIN4cute5tupleIJiiiiEEENS1_10collective13CollectiveMmaINS1_34MainloopSm90TmaGmmaWarpSpecializedILi5ENS5_IJNS4_1CILi2EEENSA_ILi4EEENSA_ILi1EEEEEENS1_35KernelTmaWarpSpecializedCooperativeEEENS5_IJNSA_ILi256EEENSA_ILi64EEESI_EEENS_6half_tENS5_IJlSD_lEEESK_SL_NS4_8TiledMMAINS4_8MMA_AtomIJNS4_4SM904GMMA25MMA_64x64x16_F32F16F16_SSILNSP_5MajorE0ELSR_0ELNSP_7ScaleInE1ELSS_1EEEEEENS4_6LayoutINS5_IJSB_SD_SD_EEENS5_IJSD_NSA_ILi0EEESX_EEEEENS5_IJNS4_10UnderscoreES10_S10_EEEEENS4_23SM90_TMA_LOAD_MULTICASTENS4_14ComposedLayoutINS4_7SwizzleILi3ELi4ELi3EEENS4_18smem_ptr_flag_bitsILi16EEENSV_INS5_IJNSA_ILi8EEESI_EEENS5_IJSI_SD_EEEEEEEvNS4_8identityES13_S1D_vS1E_EENS_8epilogue10collective6detail29Sm90TmaWarpSpecializedAdapterINS1H_15DefaultEpilogueISK_SL_SL_NS1G_6thread17LinearCombinationISK_Li1EffLNS1L_9ScaleType4KindE0ELNS_15FloatRoundStyleE2ESK_EENS1_15EpilogueDefaultEEEEEvvEEEEvNT_6ParamsE:
	.zero		1664


//--------------------- SYMBOLS --------------------------

	.type		.nv.reservedSmem.offset0,@object
	.size		.nv.reservedSmem.offset0,0x4
	.type		__assertfail,@function
